	.target	sm_90a

	.elftype	@"ET_EXEC"


//--------------------- .note.nv.tkinfo           --------------------------
	.section	.note.nv.tkinfo,"",@"SHT_NOTE"
	.sectionflags	@"SHF_NOTE_NV_TKINFO"
	.tkinfo
        /*0018*/ 	.word	0x00000002
        /*0030*/ 	.string	""
        /*0030*/ 	.string	"ptxas"
        /*0030*/ 	.string	"Cuda compilation tools, release 13.0, V13.0.88"
        /*0030*/ 	.string	"Build cuda_13.0.r13.0/compiler.36424714_0"
        /*0030*/ 	.string	"-arch sm_90a -m 64 "



//--------------------- .note.nv.cuinfo           --------------------------
	.section	.note.nv.cuinfo,"",@"SHT_NOTE"
	.sectionflags	@"SHF_NOTE_NV_CUINFO"
        /*0018*/ 	.short	0x0002
        /*001a*/ 	.short	0x005a
        /*001c*/ 	.short	0x0082
	.zero		2


//--------------------- .nv.info                  --------------------------
	.section	.nv.info,"",@"SHT_CUDA_INFO"
	.align	4


	//----- nvinfo : EIATTR_REGCOUNT
	.align		4
        /*0000*/ 	.byte	0x04, 0x2f
        /*0002*/ 	.short	(.L_15 - .L_14)
	.align		4
.L_14:
        /*0004*/ 	.word	index@(_ZN7cutlass13device_kernelINS_4gemm6kernel13GemmUniversalIN4cute5tupleIJiiiiEEENS1_10collective13CollectiveMmaINS1_34MainloopSm90TmaGmmaWarpSpecializedILi22ENS5_IJNS4_1CILi1EEESB_SB_EEENS1_32KernelTmaWarpSpecializedPingpongEEENS5_IJNSA_ILi64EEENSA_ILi16EEESF_EEENS_6half_tENS5_IJSB_llEEESI_SJ_NS4_8TiledMMAINS4_8MMA_AtomIJNS4_4SM904GMMA25MMA_64x16x16_F32F16F16_SSILNSN_5MajorE1ELSP_1ELNSN_7ScaleInE1ELSQ_1EEEEEENS4_6LayoutISC_NS5_IJNSA_ILi0EEESU_SU_EEEEENS5_IJNS4_10UnderscoreESX_SX_EEEEENS4_13SM90_TMA_LOADENS4_14ComposedLayoutINS4_7SwizzleILi3ELi4ELi3EEENS4_18smem_ptr_flag_bitsILi16EEENST_INS5_IJSF_NSA_ILi8EEEEEENS5_IJSB_SF_EEEEEEEvNS4_8identityES10_NS11_INS12_ILi1ELi4ELi3EEES15_NST_INS5_IJSG_S16_EEENS5_IJSB_SG_EEEEEEEvS1B_EENS_8epilogue10collective6detail29Sm90TmaWarpSpecializedAdapterINS1J_15DefaultEpilogueISI_NS5_IJlSB_lEEES1N_NS1I_6thread17LinearCombinationISI_Li1EffLNS1O_9ScaleType4KindE0ELNS_15FloatRoundStyleE2ESI_EENS1_15EpilogueDefaultEEEEEvvEEEEvNT_6ParamsE)
        /*0008*/ 	.word	0x000000a8


	//----- nvinfo : EIATTR_FRAME_SIZE
	.align		4
.L_15:
        /*000c*/ 	.byte	0x04, 0x11
        /*000e*/ 	.short	(.L_17 - .L_16)
	.align		4
.L_16:
        /*0010*/ 	.word	index@(_ZN7cutlass13device_kernelINS_4gemm6kernel13GemmUniversalIN4cute5tupleIJiiiiEEENS1_10collective13CollectiveMmaINS1_34MainloopSm90TmaGmmaWarpSpecializedILi22ENS5_IJNS4_1CILi1EEESB_SB_EEENS1_32KernelTmaWarpSpecializedPingpongEEENS5_IJNSA_ILi64EEENSA_ILi16EEESF_EEENS_6half_tENS5_IJSB_llEEESI_SJ_NS4_8TiledMMAINS4_8MMA_AtomIJNS4_4SM904GMMA25MMA_64x16x16_F32F16F16_SSILNSN_5MajorE1ELSP_1ELNSN_7ScaleInE1ELSQ_1EEEEEENS4_6LayoutISC_NS5_IJNSA_ILi0EEESU_SU_EEEEENS5_IJNS4_10UnderscoreESX_SX_EEEEENS4_13SM90_TMA_LOADENS4_14ComposedLayoutINS4_7SwizzleILi3ELi4ELi3EEENS4_18smem_ptr_flag_bitsILi16EEENST_INS5_IJSF_NSA_ILi8EEEEEENS5_IJSB_SF_EEEEEEEvNS4_8identityES10_NS11_INS12_ILi1ELi4ELi3EEES15_NST_INS5_IJSG_S16_EEENS5_IJSB_SG_EEEEEEEvS1B_EENS_8epilogue10collective6detail29Sm90TmaWarpSpecializedAdapterINS1J_15DefaultEpilogueISI_NS5_IJlSB_lEEES1N_NS1I_6thread17LinearCombinationISI_Li1EffLNS1O_9ScaleType4KindE0ELNS_15FloatRoundStyleE2ESI_EENS1_15EpilogueDefaultEEEEEvvEEEEvNT_6ParamsE)
        /*0014*/ 	.word	0x00000000


	//----- nvinfo : EIATTR_MIN_STACK_SIZE
	.align		4
.L_17:
        /*0018*/ 	.byte	0x04, 0x12
        /*001a*/ 	.short	(.L_19 - .L_18)
	.align		4
.L_18:
        /*001c*/ 	.word	index@(_ZN7cutlass13device_kernelINS_4gemm6kernel13GemmUniversalIN4cute5tupleIJiiiiEEENS1_10collective13CollectiveMmaINS1_34MainloopSm90TmaGmmaWarpSpecializedILi22ENS5_IJNS4_1CILi1EEESB_SB_EEENS1_32KernelTmaWarpSpecializedPingpongEEENS5_IJNSA_ILi64EEENSA_ILi16EEESF_EEENS_6half_tENS5_IJSB_llEEESI_SJ_NS4_8TiledMMAINS4_8MMA_AtomIJNS4_4SM904GMMA25MMA_64x16x16_F32F16F16_SSILNSN_5MajorE1ELSP_1ELNSN_7ScaleInE1ELSQ_1EEEEEENS4_6LayoutISC_NS5_IJNSA_ILi0EEESU_SU_EEEEENS5_IJNS4_10UnderscoreESX_SX_EEEEENS4_13SM90_TMA_LOADENS4_14ComposedLayoutINS4_7SwizzleILi3ELi4ELi3EEENS4_18smem_ptr_flag_bitsILi16EEENST_INS5_IJSF_NSA_ILi8EEEEEENS5_IJSB_SF_EEEEEEEvNS4_8identityES10_NS11_INS12_ILi1ELi4ELi3EEES15_NST_INS5_IJSG_S16_EEENS5_IJSB_SG_EEEEEEEvS1B_EENS_8epilogue10collective6detail29Sm90TmaWarpSpecializedAdapterINS1J_15DefaultEpilogueISI_NS5_IJlSB_lEEES1N_NS1I_6thread17LinearCombinationISI_Li1EffLNS1O_9ScaleType4KindE0ELNS_15FloatRoundStyleE2ESI_EENS1_15EpilogueDefaultEEEEEvvEEEEvNT_6ParamsE)
        /*0020*/ 	.word	0x00000000
.L_19:


//--------------------- .nv.compat                --------------------------
	.section	.nv.compat,"",@"SHT_CUDA_COMPAT_INFO"
	.align	4
        /*0000*/ 	.byte	0x02, 0x09, 0x01, 0x00, 0x02, 0x02, 0x04, 0x00, 0x02, 0x05, 0x05, 0x00, 0x03, 0x07, 0x01, 0x01
        /*0010*/ 	.byte	0x02, 0x03, 0x01, 0x00, 0x02, 0x06, 0x01, 0x00, 0x04, 0x0b, 0x08, 0x00, 0x00, 0x00, 0x00, 0x00
        /*0020*/ 	.byte	0x00, 0x00, 0x00, 0x00


//--------------------- .nv.info._ZN7cutlass13device_kernelINS_4gemm6kernel13GemmUniversalIN4cute5tupleIJiiiiEEENS1_10collective13CollectiveMmaINS1_34MainloopSm90TmaGmmaWarpSpecializedILi22ENS5_IJNS4_1CILi1EEESB_SB_EEENS1_32KernelTmaWarpSpecializedPingpongEEENS5_IJNSA_ILi64EEENSA_ILi16EEESF_EEENS_6half_tENS5_IJSB_llEEESI_SJ_NS4_8TiledMMAINS4_8MMA_AtomIJNS4_4SM904GMMA25MMA_64x16x16_F32F16F16_SSILNSN_5MajorE1ELSP_1ELNSN_7ScaleInE1ELSQ_1EEEEEENS4_6LayoutISC_NS5_IJNSA_ILi0EEESU_SU_EEEEENS5_IJNS4_10UnderscoreESX_SX_EEEEENS4_13SM90_TMA_LOADENS4_14ComposedLayoutINS4_7SwizzleILi3ELi4ELi3EEENS4_18smem_ptr_flag_bitsILi16EEENST_INS5_IJSF_NSA_ILi8EEEEEENS5_IJSB_SF_EEEEEEEvNS4_8identityES10_NS11_INS12_ILi1ELi4ELi3EEES15_NST_INS5_IJSG_S16_EEENS5_IJSB_SG_EEEEEEEvS1B_EENS_8epilogue10collective6detail29Sm90TmaWarpSpecializedAdapterINS1J_15DefaultEpilogueISI_NS5_IJlSB_lEEES1N_NS1I_6thread17LinearCombinationISI_Li1EffLNS1O_9ScaleType4KindE0ELNS_15FloatRoundStyleE2ESI_EENS1_15EpilogueDefaultEEEEEvvEEEEvNT_6ParamsE --------------------------
	.section	.nv.info._ZN7cutlass13device_kernelINS_4gemm6kernel13GemmUniversalIN4cute5tupleIJiiiiEEENS1_10collective13CollectiveMmaINS1_34MainloopSm90TmaGmmaWarpSpecializedILi22ENS5_IJNS4_1CILi1EEESB_SB_EEENS1_32KernelTmaWarpSpecializedPingpongEEENS5_IJNSA_ILi64EEENSA_ILi16EEESF_EEENS_6half_tENS5_IJSB_llEEESI_SJ_NS4_8TiledMMAINS4_8MMA_AtomIJNS4_4SM904GMMA25MMA_64x16x16_F32F16F16_SSILNSN_5MajorE1ELSP_1ELNSN_7ScaleInE1ELSQ_1EEEEEENS4_6LayoutISC_NS5_IJNSA_ILi0EEESU_SU_EEEEENS5_IJNS4_10UnderscoreESX_SX_EEEEENS4_13SM90_TMA_LOADENS4_14ComposedLayoutINS4_7SwizzleILi3ELi4ELi3EEENS4_18smem_ptr_flag_bitsILi16EEENST_INS5_IJSF_NSA_ILi8EEEEEENS5_IJSB_SF_EEEEEEEvNS4_8identityES10_NS11_INS12_ILi1ELi4ELi3EEES15_NST_INS5_IJSG_S16_EEENS5_IJSB_SG_EEEEEEEvS1B_EENS_8epilogue10collective6detail29Sm90TmaWarpSpecializedAdapterINS1J_15DefaultEpilogueISI_NS5_IJlSB_lEEES1N_NS1I_6thread17LinearCombinationISI_Li1EffLNS1O_9ScaleType4KindE0ELNS_15FloatRoundStyleE2ESI_EENS1_15EpilogueDefaultEEEEEvvEEEEvNT_6ParamsE,"",@"SHT_CUDA_INFO"
	.sectionflags	@""
	.align	4


	//----- nvinfo : EIATTR_CUDA_API_VERSION
	.align		4
        /*0000*/ 	.byte	0x04, 0x37
        /*0002*/ 	.short	(.L_21 - .L_20)
.L_20:
        /*0004*/ 	.word	0x00000082


	//----- nvinfo : EIATTR_KPARAM_INFO
	.align		4
.L_21:
        /*0008*/ 	.byte	0x04, 0x17
        /*000a*/ 	.short	(.L_23 - .L_22)
.L_22:
        /*000c*/ 	.word	0x00000000
        /*0010*/ 	.short	0x0000
        /*0012*/ 	.short	0x0070
        /*0014*/ 	.byte	0x00, 0xf0, 0x01, 0x10


	//----- nvinfo : EIATTR_SPARSE_MMA_MASK
	.align		4
.L_23:
        /*0018*/ 	.byte	0x03, 0x50
        /*001a*/ 	.short	0x0000


	//----- nvinfo : EIATTR_MAXREG_COUNT
	.align		4
        /*001c*/ 	.byte	0x03, 0x1b
        /*001e*/ 	.short	0x00a8


	//----- nvinfo : EIATTR_NUM_BARRIERS
	.align		4
        /*0020*/ 	.byte	0x02, 0x4c
        /*0022*/ 	.byte	0x01
	.zero		1


	//----- nvinfo : EIATTR_EXTERNS
	.align		4
        /*0024*/ 	.byte	0x04, 0x0f
        /*0026*/ 	.short	(.L_25 - .L_24)


	//   ....[0]....
	.align		4
.L_24:
        /*0028*/ 	.word	index@(__assertfail)


	//----- nvinfo : EIATTR_MERCURY_ISA_VERSION
	.align		4
.L_25:
        /*002c*/ 	.byte	0x03, 0x5f
        /*002e*/ 	.short	0x0101


	//----- nvinfo : EIATTR_INT_WARP_WIDE_INSTR_OFFSETS
	.align		4
        /*0030*/ 	.byte	0x04, 0x31
        /*0032*/ 	.short	(.L_27 - .L_26)


	//   ....[0]....
.L_26:
        /*0034*/ 	.word	0x00000650


	//   ....[1]....
        /*0038*/ 	.word	0x00000670


	//   ....[2]....
        /*003c*/ 	.word	0x000006f0


	//   ....[3]....
        /*0040*/ 	.word	0x00000700


	//   ....[4]....
        /*0044*/ 	.word	0x00000710


	//   ....[5]....
        /*0048*/ 	.word	0x00000730


	//   ....[6]....
        /*004c*/ 	.word	0x000007c0


	//   ....[7]....
        /*0050*/ 	.word	0x000007e0


	//----- nvinfo : EIATTR_COOP_GROUP_MASK_REGIDS
	.align		4
.L_27:
        /*0054*/ 	.byte	0x04, 0x29
        /*0056*/ 	.short	(.L_29 - .L_28)


	//   ....[0]....
.L_28:
        /*0058*/ 	.word	0xffffffff


	//   ....[1]....
        /*005c*/ 	.word	0xffffffff


	//   ....[2]....
        /*0060*/ 	.word	0xffffffff


	//   ....[3]....
        /*0064*/ 	.word	0xffffffff


	//   ....[4]....
        /*0068*/ 	.word	0xffffffff


	//   ....[5]....
        /*006c*/ 	.word	0xffffffff


	//----- nvinfo : EIATTR_COOP_GROUP_INSTR_OFFSETS
	.align		4
.L_29:
        /*0070*/ 	.byte	0x04, 0x28
        /*0072*/ 	.short	(.L_31 - .L_30)


	//   ....[0]....
.L_30:
        /*0074*/ 	.word	0x00000060


	//   ....[1]....
        /*0078*/ 	.word	0x00000070


	//   ....[2]....
        /*007c*/ 	.word	0x00000130


	//   ....[3]....
        /*0080*/ 	.word	0x00000530


	//   ....[4]....
        /*0084*/ 	.word	0x00000570


	//   ....[5]....
        /*0088*/ 	.word	0x000005b0


	//----- nvinfo : EIATTR_REG_RECONFIG
	.align		4
.L_31:
        /*008c*/ 	.byte	0x01, 0x54
	.zero		2


	//----- nvinfo : EIATTR_SYSCALL_OFFSETS
	.align		4
        /*0090*/ 	.byte	0x04, 0x46
        /*0092*/ 	.short	(.L_33 - .L_32)


	//   ....[0]....
.L_32:
        /*0094*/ 	.word	0x00001870


	//----- nvinfo : EIATTR_MBARRIER_INSTR_OFFSETS
	.align		4
.L_33:
        /*0098*/ 	.byte	0x04, 0x39
        /*009a*/ 	.short	(.L_35 - .L_34)


	//   ....[0]....
.L_34:
        /*009c*/ 	.word	0x00000250
        /*00a0*/ 	.word	0x000000ff
        /*00a4*/ 	.word	0x00000000
        /*00a8*/ 	.short	0x0100
        /*00aa*/ 	.byte	0x08
	.zero		1


	//   ....[1]....
        /*00ac*/ 	.word	0x00000260
        /*00b0*/ 	.word	0x000000ff
        /*00b4*/ 	.word	0x000000b0
        /*00b8*/ 	.short	0x0100
        /*00ba*/ 	.byte	0x08
	.zero		1


	//   ....[2]....
        /*00bc*/ 	.word	0x00000270
        /*00c0*/ 	.word	0x000000ff
        /*00c4*/ 	.word	0x00000008
        /*00c8*/ 	.short	0x0100
        /*00ca*/ 	.byte	0x08
	.zero		1


	//   ....[3]....
        /*00cc*/ 	.word	0x00000280
        /*00d0*/ 	.word	0x000000ff
        /*00d4*/ 	.word	0x000000b8
        /*00d8*/ 	.short	0x0100
        /*00da*/ 	.byte	0x08
	.zero		1


	//   ....[4]....
        /*00dc*/ 	.word	0x00000290
        /*00e0*/ 	.word	0x000000ff
        /*00e4*/ 	.word	0x00000010
        /*00e8*/ 	.short	0x0100
        /*00ea*/ 	.byte	0x08
	.zero		1


	//   ....[5]....
        /*00ec*/ 	.word	0x000002a0
        /*00f0*/ 	.word	0x000000ff
        /*00f4*/ 	.word	0x000000c0
        /*00f8*/ 	.short	0x0100
        /*00fa*/ 	.byte	0x08
	.zero		1


	//   ....[6]....
        /*00fc*/ 	.word	0x000002b0
        /*0100*/ 	.word	0x000000ff
        /*0104*/ 	.word	0x00000018
        /*0108*/ 	.short	0x0100
        /*010a*/ 	.byte	0x08
	.zero		1


	//   ....[7]....
        /*010c*/ 	.word	0x000002c0
        /*0110*/ 	.word	0x000000ff
        /*0114*/ 	.word	0x000000c8
        /*0118*/ 	.short	0x0100
        /*011a*/ 	.byte	0x08
	.zero		1


	//   ....[8]....
        /*011c*/ 	.word	0x000002d0
        /*0120*/ 	.word	0x000000ff
        /*0124*/ 	.word	0x00000020
        /*0128*/ 	.short	0x0100
        /*012a*/ 	.byte	0x08
	.zero		1


	//   ....[9]....
        /*012c*/ 	.word	0x000002e0
        /*0130*/ 	.word	0x000000ff
        /*0134*/ 	.word	0x000000d0
        /*0138*/ 	.short	0x0100
        /*013a*/ 	.byte	0x08
	.zero		1


	//   ....[10]....
        /*013c*/ 	.word	0x000002f0
        /*0140*/ 	.word	0x000000ff
        /*0144*/ 	.word	0x00000028
        /*0148*/ 	.short	0x0100
        /*014a*/ 	.byte	0x08
	.zero		1


	//   ....[11]....
        /*014c*/ 	.word	0x00000300
        /*0150*/ 	.word	0x000000ff
        /*0154*/ 	.word	0x000000d8
        /*0158*/ 	.short	0x0100
        /*015a*/ 	.byte	0x08
	.zero		1


	//   ....[12]....
        /*015c*/ 	.word	0x00000310
        /*0160*/ 	.word	0x000000ff
        /*0164*/ 	.word	0x00000030
        /*0168*/ 	.short	0x0100
        /*016a*/ 	.byte	0x08
	.zero		1


	//   ....[13]....
        /*016c*/ 	.word	0x00000320
        /*0170*/ 	.word	0x000000ff
        /*0174*/ 	.word	0x000000e0
        /*0178*/ 	.short	0x0100
        /*017a*/ 	.byte	0x08
	.zero		1


	//   ....[14]....
        /*017c*/ 	.word	0x00000330
        /*0180*/ 	.word	0x000000ff
        /*0184*/ 	.word	0x00000038
        /*0188*/ 	.short	0x0100
        /*018a*/ 	.byte	0x08
	.zero		1


	//   ....[15]....
        /*018c*/ 	.word	0x00000340
        /*0190*/ 	.word	0x000000ff
        /*0194*/ 	.word	0x000000e8
        /*0198*/ 	.short	0x0100
        /*019a*/ 	.byte	0x08
	.zero		1


	//   ....[16]....
        /*019c*/ 	.word	0x00000350
        /*01a0*/ 	.word	0x000000ff
        /*01a4*/ 	.word	0x00000040
        /*01a8*/ 	.short	0x0100
        /*01aa*/ 	.byte	0x08
	.zero		1


	//   ....[17]....
        /*01ac*/ 	.word	0x00000360
        /*01b0*/ 	.word	0x000000ff
        /*01b4*/ 	.word	0x000000f0
        /*01b8*/ 	.short	0x0100
        /*01ba*/ 	.byte	0x08
	.zero		1


	//   ....[18]....
        /*01bc*/ 	.word	0x00000370
        /*01c0*/ 	.word	0x000000ff
        /*01c4*/ 	.word	0x00000048
        /*01c8*/ 	.short	0x0100
        /*01ca*/ 	.byte	0x08
	.zero		1


	//   ....[19]....
        /*01cc*/ 	.word	0x00000380
        /*01d0*/ 	.word	0x000000ff
        /*01d4*/ 	.word	0x000000f8
        /*01d8*/ 	.short	0x0100
        /*01da*/ 	.byte	0x08
	.zero		1


	//   ....[20]....
        /*01dc*/ 	.word	0x00000390
        /*01e0*/ 	.word	0x000000ff
        /*01e4*/ 	.word	0x00000050
        /*01e8*/ 	.short	0x0100
        /*01ea*/ 	.byte	0x08
	.zero		1


	//   ....[21]....
        /*01ec*/ 	.word	0x000003a0
        /*01f0*/ 	.word	0x000000ff
        /*01f4*/ 	.word	0x00000100
        /*01f8*/ 	.short	0x0100
        /*01fa*/ 	.byte	0x08
	.zero		1


	//   ....[22]....
        /*01fc*/ 	.word	0x000003b0
        /*0200*/ 	.word	0x000000ff
        /*0204*/ 	.word	0x00000058
        /*0208*/ 	.short	0x0100
        /*020a*/ 	.byte	0x08
	.zero		1


	//   ....[23]....
        /*020c*/ 	.word	0x000003c0
        /*0210*/ 	.word	0x000000ff
        /*0214*/ 	.word	0x00000108
        /*0218*/ 	.short	0x0100
        /*021a*/ 	.byte	0x08
	.zero		1


	//   ....[24]....
        /*021c*/ 	.word	0x000003d0
        /*0220*/ 	.word	0x000000ff
        /*0224*/ 	.word	0x00000060
        /*0228*/ 	.short	0x0100
        /*022a*/ 	.byte	0x08
	.zero		1


	//   ....[25]....
        /*022c*/ 	.word	0x000003e0
        /*0230*/ 	.word	0x000000ff
        /*0234*/ 	.word	0x00000110
        /*0238*/ 	.short	0x0100
        /*023a*/ 	.byte	0x08
	.zero		1


	//   ....[26]....
        /*023c*/ 	.word	0x000003f0
        /*0240*/ 	.word	0x000000ff
        /*0244*/ 	.word	0x00000068
        /*0248*/ 	.short	0x0100
        /*024a*/ 	.byte	0x08
	.zero		1


	//   ....[27]....
        /*024c*/ 	.word	0x00000400
        /*0250*/ 	.word	0x000000ff
        /*0254*/ 	.word	0x00000118
        /*0258*/ 	.short	0x0100
        /*025a*/ 	.byte	0x08
	.zero		1


	//   ....[28]....
        /*025c*/ 	.word	0x00000410
        /*0260*/ 	.word	0x000000ff
        /*0264*/ 	.word	0x00000070
        /*0268*/ 	.short	0x0100
        /*026a*/ 	.byte	0x08
	.zero		1


	//   ....[29]....
        /*026c*/ 	.word	0x00000420
        /*0270*/ 	.word	0x000000ff
        /*0274*/ 	.word	0x00000120
        /*0278*/ 	.short	0x0100
        /*027a*/ 	.byte	0x08
	.zero		1


	//   ....[30]....
        /*027c*/ 	.word	0x00000430
        /*0280*/ 	.word	0x000000ff
        /*0284*/ 	.word	0x00000078
        /*0288*/ 	.short	0x0100
        /*028a*/ 	.byte	0x08
	.zero		1


	//   ....[31]....
        /*028c*/ 	.word	0x00000440
        /*0290*/ 	.word	0x000000ff
        /*0294*/ 	.word	0x00000128
        /*0298*/ 	.short	0x0100
        /*029a*/ 	.byte	0x08
	.zero		1


	//   ....[32]....
        /*029c*/ 	.word	0x00000450
        /*02a0*/ 	.word	0x000000ff
        /*02a4*/ 	.word	0x00000080
        /*02a8*/ 	.short	0x0100
        /*02aa*/ 	.byte	0x08
	.zero		1


	//   ....[33]....
        /*02ac*/ 	.word	0x00000460
        /*02b0*/ 	.word	0x000000ff
        /*02b4*/ 	.word	0x00000130
        /*02b8*/ 	.short	0x0100
        /*02ba*/ 	.byte	0x08
	.zero		1


	//   ....[34]....
        /*02bc*/ 	.word	0x00000470
        /*02c0*/ 	.word	0x000000ff
        /*02c4*/ 	.word	0x00000088
        /*02c8*/ 	.short	0x0100
        /*02ca*/ 	.byte	0x08
	.zero		1


	//   ....[35]....
        /*02cc*/ 	.word	0x00000480
        /*02d0*/ 	.word	0x000000ff
        /*02d4*/ 	.word	0x00000138
        /*02d8*/ 	.short	0x0100
        /*02da*/ 	.byte	0x08
	.zero		1


	//   ....[36]....
        /*02dc*/ 	.word	0x00000490
        /*02e0*/ 	.word	0x000000ff
        /*02e4*/ 	.word	0x00000090
        /*02e8*/ 	.short	0x0100
        /*02ea*/ 	.byte	0x08
	.zero		1


	//   ....[37]....
        /*02ec*/ 	.word	0x000004a0
        /*02f0*/ 	.word	0x000000ff
        /*02f4*/ 	.word	0x00000140
        /*02f8*/ 	.short	0x0100
        /*02fa*/ 	.byte	0x08
	.zero		1


	//   ....[38]....
        /*02fc*/ 	.word	0x000004b0
        /*0300*/ 	.word	0x000000ff
        /*0304*/ 	.word	0x00000098
        /*0308*/ 	.short	0x0100
        /*030a*/ 	.byte	0x08
	.zero		1


	//   ....[39]....
        /*030c*/ 	.word	0x000004c0
        /*0310*/ 	.word	0x000000ff
        /*0314*/ 	.word	0x00000148
        /*0318*/ 	.short	0x0100
        /*031a*/ 	.byte	0x08
	.zero		1


	//   ....[40]....
        /*031c*/ 	.word	0x000004d0
        /*0320*/ 	.word	0x000000ff
        /*0324*/ 	.word	0x000000a0
        /*0328*/ 	.short	0x0100
        /*032a*/ 	.byte	0x08
	.zero		1


	//   ....[41]....
        /*032c*/ 	.word	0x000004e0
        /*0330*/ 	.word	0x000000ff
        /*0334*/ 	.word	0x00000150
        /*0338*/ 	.short	0x0100
        /*033a*/ 	.byte	0x08
	.zero		1


	//   ....[42]....
        /*033c*/ 	.word	0x000004f0
        /*0340*/ 	.word	0x000000ff
        /*0344*/ 	.word	0x000000a8
        /*0348*/ 	.short	0x0100
        /*034a*/ 	.byte	0x08
	.zero		1


	//   ....[43]....
        /*034c*/ 	.word	0x00000500
        /*0350*/ 	.word	0x000000ff
        /*0354*/ 	.word	0x00000158
        /*0358*/ 	.short	0x0100
        /*035a*/ 	.byte	0x08
	.zero		1


	//   ....[44]....
        /*035c*/ 	.word	0x00000820
        /*0360*/ 	.word	0x000000ff
        /*0364*/ 	.word	0x00000190
        /*0368*/ 	.short	0x0100
        /*036a*/ 	.byte	0x08
	.zero		1


	//   ....[45]....
        /*036c*/ 	.word	0x00000890
        /*0370*/ 	.word	0x000000ff
        /*0374*/ 	.word	0x00000198
        /*0378*/ 	.short	0x0100
        /*037a*/ 	.byte	0x08
	.zero		1


	//   ....[46]....
        /*037c*/ 	.word	0x000008b0
        /*0380*/ 	.word	0x000000ff
        /*0384*/ 	.word	0x00000170
        /*0388*/ 	.short	0x0100
        /*038a*/ 	.byte	0x09
	.zero		1


	//   ....[47]....
        /*038c*/ 	.word	0x000008c0
        /*0390*/ 	.word	0x000000ff
        /*0394*/ 	.word	0x00000178
        /*0398*/ 	.short	0x0100
        /*039a*/ 	.byte	0x09
	.zero		1


	//   ....[48]....
        /*039c*/ 	.word	0x000008d0
        /*03a0*/ 	.word	0x000000ff
        /*03a4*/ 	.word	0x00000180
        /*03a8*/ 	.short	0x0100
        /*03aa*/ 	.byte	0x09
	.zero		1


	//   ....[49]....
        /*03ac*/ 	.word	0x000008e0
        /*03b0*/ 	.word	0x000000ff
        /*03b4*/ 	.word	0x00000188
        /*03b8*/ 	.short	0x0100
        /*03ba*/ 	.byte	0x09
	.zero		1


	//   ....[50]....
        /*03bc*/ 	.word	0x00001750
        /*03c0*/ 	.word	0x000000ff
        /*03c4*/ 	.word	0xfffffff8
        /*03c8*/ 	.short	0x010a
        /*03ca*/ 	.byte	0x2d
	.zero		1


	//   ....[51]....
        /*03cc*/ 	.word	0x000018f0
        /*03d0*/ 	.word	0x00000003
        /*03d4*/ 	.word	0x00000000
        /*03d8*/ 	.short	0x010a
        /*03da*/ 	.byte	0x3f
	.zero		1


	//   ....[52]....
        /*03dc*/ 	.word	0x00001930
        /*03e0*/ 	.word	0x00000003
        /*03e4*/ 	.word	0x00000000
        /*03e8*/ 	.short	0x010a
        /*03ea*/ 	.byte	0x3f
	.zero		1


	//   ....[53]....
        /*03ec*/ 	.word	0x00001c30
        /*03f0*/ 	.word	0x000000ff
        /*03f4*/ 	.word	0x00000000
        /*03f8*/ 	.short	0x010a
        /*03fa*/ 	.byte	0x04
	.zero		1


	//   ....[54]....
        /*03fc*/ 	.word	0x00001c70
        /*0400*/ 	.word	0x000000ff
        /*0404*/ 	.word	0x00000000
        /*0408*/ 	.short	0x010a
        /*040a*/ 	.byte	0x04
	.zero		1


	//   ....[55]....
        /*040c*/ 	.word	0x00001ed0
        /*0410*/ 	.word	0x000000ff
        /*0414*/ 	.word	0x00000000
        /*0418*/ 	.short	0x0101
        /*041a*/ 	.byte	0x04
	.zero		1


	//   ....[56]....
        /*041c*/ 	.word	0x00001fd0
        /*0420*/ 	.word	0x00000003
        /*0424*/ 	.word	0x00000000
        /*0428*/ 	.short	0x0101
        /*042a*/ 	.byte	0x2b
	.zero		1


	//   ....[57]....
        /*042c*/ 	.word	0x000020a0
        /*0430*/ 	.word	0x000000ff
        /*0434*/ 	.word	0x00000000
        /*0438*/ 	.short	0x0101
        /*043a*/ 	.byte	0x06
	.zero		1


	//   ....[58]....
        /*043c*/ 	.word	0x00002150
        /*0440*/ 	.word	0x000000ff
        /*0444*/ 	.word	0x00000008
        /*0448*/ 	.short	0x010a
        /*044a*/ 	.byte	0x2d
	.zero		1


	//   ....[59]....
        /*044c*/ 	.word	0x00002e30
        /*0450*/ 	.word	0x00000000
        /*0454*/ 	.word	0x00000000
        /*0458*/ 	.short	0x0101
        /*045a*/ 	.byte	0x2b
	.zero		1


	//   ....[60]....
        /*045c*/ 	.word	0x000037d0
        /*0460*/ 	.word	0x0000000d
        /*0464*/ 	.word	0x000000b0
        /*0468*/ 	.short	0x010a
        /*046a*/ 	.byte	0x3f
	.zero		1


	//   ....[61]....
        /*046c*/ 	.word	0x00003b70
        /*0470*/ 	.word	0x00000006
        /*0474*/ 	.word	0x00000198
        /*0478*/ 	.short	0x0101
        /*047a*/ 	.byte	0x3f
	.zero		1


	//   ....[62]....
        /*047c*/ 	.word	0x000042c0
        /*0480*/ 	.word	0x00000007
        /*0484*/ 	.word	0x00000000
        /*0488*/ 	.short	0x010a
        /*048a*/ 	.byte	0x3f
	.zero		1


	//   ....[63]....
        /*048c*/ 	.word	0x00004340
        /*0490*/ 	.word	0x00000009
        /*0494*/ 	.word	0x00000000
        /*0498*/ 	.short	0x010a
        /*049a*/ 	.byte	0x3f
	.zero		1


	//   ....[64]....
        /*049c*/ 	.word	0x000043d0
        /*04a0*/ 	.word	0x00000006
        /*04a4*/ 	.word	0x00000000
        /*04a8*/ 	.short	0x010a
        /*04aa*/ 	.byte	0x3f
	.zero		1


	//   ....[65]....
        /*04ac*/ 	.word	0x00004460
        /*04b0*/ 	.word	0x00000009
        /*04b4*/ 	.word	0x00000000
        /*04b8*/ 	.short	0x010a
        /*04ba*/ 	.byte	0x3f
	.zero		1


	//   ....[66]....
        /*04bc*/ 	.word	0x000044f0
        /*04c0*/ 	.word	0x00000006
        /*04c4*/ 	.word	0x00000000
        /*04c8*/ 	.short	0x010a
        /*04ca*/ 	.byte	0x3f
	.zero		1


	//   ....[67]....
        /*04cc*/ 	.word	0x00004580
        /*04d0*/ 	.word	0x00000009
        /*04d4*/ 	.word	0x00000000
        /*04d8*/ 	.short	0x010a
        /*04da*/ 	.byte	0x3f
	.zero		1


	//   ....[68]....
        /*04dc*/ 	.word	0x00004610
        /*04e0*/ 	.word	0x00000006
        /*04e4*/ 	.word	0x00000000
        /*04e8*/ 	.short	0x010a
        /*04ea*/ 	.byte	0x3f
	.zero		1


	//   ....[69]....
        /*04ec*/ 	.word	0x000046a0
        /*04f0*/ 	.word	0x00000009
        /*04f4*/ 	.word	0x00000000
        /*04f8*/ 	.short	0x010a
        /*04fa*/ 	.byte	0x3f
	.zero		1


	//   ....[70]....
        /*04fc*/ 	.word	0x00004730
        /*0500*/ 	.word	0x00000006
        /*0504*/ 	.word	0x00000000
        /*0508*/ 	.short	0x010a
        /*050a*/ 	.byte	0x3f
	.zero		1


	//   ....[71]....
        /*050c*/ 	.word	0x000047c0
        /*0510*/ 	.word	0x00000009
        /*0514*/ 	.word	0x00000000
        /*0518*/ 	.short	0x010a
        /*051a*/ 	.byte	0x3f
	.zero		1


	//   ....[72]....
        /*051c*/ 	.word	0x00004850
        /*0520*/ 	.word	0x00000006
        /*0524*/ 	.word	0x00000000
        /*0528*/ 	.short	0x010a
        /*052a*/ 	.byte	0x3f
	.zero		1


	//   ....[73]....
        /*052c*/ 	.word	0x000048e0
        /*0530*/ 	.word	0x00000009
        /*0534*/ 	.word	0x00000000
        /*0538*/ 	.short	0x010a
        /*053a*/ 	.byte	0x3f
	.zero		1


	//   ....[74]....
        /*053c*/ 	.word	0x00004970
        /*0540*/ 	.word	0x00000006
        /*0544*/ 	.word	0x00000000
        /*0548*/ 	.short	0x010a
        /*054a*/ 	.byte	0x3f
	.zero		1


	//   ....[75]....
        /*054c*/ 	.word	0x00004a00
        /*0550*/ 	.word	0x00000009
        /*0554*/ 	.word	0x00000000
        /*0558*/ 	.short	0x010a
        /*055a*/ 	.byte	0x3f
	.zero		1


	//   ....[76]....
        /*055c*/ 	.word	0x00004a90
        /*0560*/ 	.word	0x00000006
        /*0564*/ 	.word	0x00000000
        /*0568*/ 	.short	0x010a
        /*056a*/ 	.byte	0x3f
	.zero		1


	//   ....[77]....
        /*056c*/ 	.word	0x00004b20
        /*0570*/ 	.word	0x00000009
        /*0574*/ 	.word	0x00000000
        /*0578*/ 	.short	0x010a
        /*057a*/ 	.byte	0x3f
	.zero		1


	//   ....[78]....
        /*057c*/ 	.word	0x00004bb0
        /*0580*/ 	.word	0x00000006
        /*0584*/ 	.word	0x00000000
        /*0588*/ 	.short	0x010a
        /*058a*/ 	.byte	0x3f
	.zero		1


	//   ....[79]....
        /*058c*/ 	.word	0x00004c40
        /*0590*/ 	.word	0x00000009
        /*0594*/ 	.word	0x00000000
        /*0598*/ 	.short	0x010a
        /*059a*/ 	.byte	0x3f
	.zero		1


	//   ....[80]....
        /*059c*/ 	.word	0x00004cd0
        /*05a0*/ 	.word	0x00000006
        /*05a4*/ 	.word	0x00000000
        /*05a8*/ 	.short	0x010a
        /*05aa*/ 	.byte	0x3f
	.zero		1


	//   ....[81]....
        /*05ac*/ 	.word	0x00004d60
        /*05b0*/ 	.word	0x00000009
        /*05b4*/ 	.word	0x00000000
        /*05b8*/ 	.short	0x010a
        /*05ba*/ 	.byte	0x3f
	.zero		1


	//   ....[82]....
        /*05bc*/ 	.word	0x00004df0
        /*05c0*/ 	.word	0x00000006
        /*05c4*/ 	.word	0x00000000
        /*05c8*/ 	.short	0x010a
        /*05ca*/ 	.byte	0x3f
	.zero		1


	//   ....[83]....
        /*05cc*/ 	.word	0x00004e80
        /*05d0*/ 	.word	0x00000003
        /*05d4*/ 	.word	0x00000000
        /*05d8*/ 	.short	0x010a
        /*05da*/ 	.byte	0x3f
	.zero		1


	//   ....[84]....
        /*05dc*/ 	.word	0x00004ef0
        /*05e0*/ 	.word	0x00000003
        /*05e4*/ 	.word	0xfffffff8
        /*05e8*/ 	.short	0x010a
        /*05ea*/ 	.byte	0x3f
	.zero		1


	//   ....[85]....
        /*05ec*/ 	.word	0x00004f40
        /*05f0*/ 	.word	0x00000003
        /*05f4*/ 	.word	0x00000000
        /*05f8*/ 	.short	0x010a
        /*05fa*/ 	.byte	0x3f
	.zero		1


	//   ....[86]....
        /*05fc*/ 	.word	0x00004fa0
        /*0600*/ 	.word	0x00000004
        /*0604*/ 	.word	0x00000000
        /*0608*/ 	.short	0x010a
        /*060a*/ 	.byte	0x3f
	.zero		1


	//   ....[87]....
        /*060c*/ 	.word	0x00005000
        /*0610*/ 	.word	0x00000003
        /*0614*/ 	.word	0x00000008
        /*0618*/ 	.short	0x010a
        /*061a*/ 	.byte	0x3f
	.zero		1


	//   ....[88]....
        /*061c*/ 	.word	0x000050d0
        /*0620*/ 	.word	0x0000000d
        /*0624*/ 	.word	0x000000b0
        /*0628*/ 	.short	0x010a
        /*062a*/ 	.byte	0x3f
	.zero		1


	//   ....[89]....
        /*062c*/ 	.word	0x000051a0
        /*0630*/ 	.word	0x00000007
        /*0634*/ 	.word	0x00000000
        /*0638*/ 	.short	0x010a
        /*063a*/ 	.byte	0x3f
	.zero		1


	//   ....[90]....
        /*063c*/ 	.word	0x000051f0
        /*0640*/ 	.word	0x00000009
        /*0644*/ 	.word	0x00000000
        /*0648*/ 	.short	0x010a
        /*064a*/ 	.byte	0x3f
	.zero		1


	//   ....[91]....
        /*064c*/ 	.word	0x00005240
        /*0650*/ 	.word	0x00000006
        /*0654*/ 	.word	0x00000000
        /*0658*/ 	.short	0x010a
        /*065a*/ 	.byte	0x3f
	.zero		1


	//   ....[92]....
        /*065c*/ 	.word	0x00005290
        /*0660*/ 	.word	0x00000009
        /*0664*/ 	.word	0x00000000
        /*0668*/ 	.short	0x010a
        /*066a*/ 	.byte	0x3f
	.zero		1


	//   ....[93]....
        /*066c*/ 	.word	0x000052e0
        /*0670*/ 	.word	0x00000006
        /*0674*/ 	.word	0x00000000
        /*0678*/ 	.short	0x010a
        /*067a*/ 	.byte	0x3f
	.zero		1


	//   ....[94]....
        /*067c*/ 	.word	0x00005330
        /*0680*/ 	.word	0x00000009
        /*0684*/ 	.word	0x00000000
        /*0688*/ 	.short	0x010a
        /*068a*/ 	.byte	0x3f
	.zero		1


	//   ....[95]....
        /*068c*/ 	.word	0x00005380
        /*0690*/ 	.word	0x00000006
        /*0694*/ 	.word	0x00000000
        /*0698*/ 	.short	0x010a
        /*069a*/ 	.byte	0x3f
	.zero		1


	//   ....[96]....
        /*069c*/ 	.word	0x000053d0
        /*06a0*/ 	.word	0x00000009
        /*06a4*/ 	.word	0x00000000
        /*06a8*/ 	.short	0x010a
        /*06aa*/ 	.byte	0x3f
	.zero		1


	//   ....[97]....
        /*06ac*/ 	.word	0x00005420
        /*06b0*/ 	.word	0x00000006
        /*06b4*/ 	.word	0x00000000
        /*06b8*/ 	.short	0x010a
        /*06ba*/ 	.byte	0x3f
	.zero		1


	//   ....[98]....
        /*06bc*/ 	.word	0x00005470
        /*06c0*/ 	.word	0x00000009
        /*06c4*/ 	.word	0x00000000
        /*06c8*/ 	.short	0x010a
        /*06ca*/ 	.byte	0x3f
	.zero		1


	//   ....[99]....
        /*06cc*/ 	.word	0x000054c0
        /*06d0*/ 	.word	0x00000006
        /*06d4*/ 	.word	0x00000000
        /*06d8*/ 	.short	0x010a
        /*06da*/ 	.byte	0x3f
	.zero		1


	//   ....[100]....
        /*06dc*/ 	.word	0x00005510
        /*06e0*/ 	.word	0x00000009
        /*06e4*/ 	.word	0x00000000
        /*06e8*/ 	.short	0x010a
        /*06ea*/ 	.byte	0x3f
	.zero		1


	//   ....[101]....
        /*06ec*/ 	.word	0x00005560
        /*06f0*/ 	.word	0x00000006
        /*06f4*/ 	.word	0x00000000
        /*06f8*/ 	.short	0x010a
        /*06fa*/ 	.byte	0x3f
	.zero		1


	//   ....[102]....
        /*06fc*/ 	.word	0x000055b0
        /*0700*/ 	.word	0x00000009
        /*0704*/ 	.word	0x00000000
        /*0708*/ 	.short	0x010a
        /*070a*/ 	.byte	0x3f
	.zero		1


	//   ....[103]....
        /*070c*/ 	.word	0x00005600
        /*0710*/ 	.word	0x00000006
        /*0714*/ 	.word	0x00000000
        /*0718*/ 	.short	0x010a
        /*071a*/ 	.byte	0x3f
	.zero		1


	//   ....[104]....
        /*071c*/ 	.word	0x00005650
        /*0720*/ 	.word	0x00000009
        /*0724*/ 	.word	0x00000000
        /*0728*/ 	.short	0x010a
        /*072a*/ 	.byte	0x3f
	.zero		1


	//   ....[105]....
        /*072c*/ 	.word	0x000056a0
        /*0730*/ 	.word	0x00000006
        /*0734*/ 	.word	0x00000000
        /*0738*/ 	.short	0x010a
        /*073a*/ 	.byte	0x3f
	.zero		1


	//   ....[106]....
        /*073c*/ 	.word	0x000056f0
        /*0740*/ 	.word	0x00000009
        /*0744*/ 	.word	0x00000000
        /*0748*/ 	.short	0x010a
        /*074a*/ 	.byte	0x3f
	.zero		1


	//   ....[107]....
        /*074c*/ 	.word	0x00005740
        /*0750*/ 	.word	0x00000006
        /*0754*/ 	.word	0x00000000
        /*0758*/ 	.short	0x010a
        /*075a*/ 	.byte	0x3f
	.zero		1


	//   ....[108]....
        /*075c*/ 	.word	0x00005790
        /*0760*/ 	.word	0x00000009
        /*0764*/ 	.word	0x00000000
        /*0768*/ 	.short	0x010a
        /*076a*/ 	.byte	0x3f
	.zero		1


	//   ....[109]....
        /*076c*/ 	.word	0x000057e0
        /*0770*/ 	.word	0x00000006
        /*0774*/ 	.word	0x00000000
        /*0778*/ 	.short	0x010a
        /*077a*/ 	.byte	0x3f
	.zero		1


	//----- nvinfo : EIATTR_NUM_MBARRIERS
	.align		4
.L_35:
        /*077c*/ 	.byte	0x03, 0x38
        /*077e*/ 	.short	0x0032


	//----- nvinfo : EIATTR_EXIT_INSTR_OFFSETS
	.align		4
        /*0780*/ 	.byte	0x04, 0x1c
        /*0782*/ 	.short	(.L_37 - .L_36)


	//   ....[0]....
.L_36:
        /*0784*/ 	.word	0x00001430


	//   ....[1]....
        /*0788*/ 	.word	0x00001490


	//   ....[2]....
        /*078c*/ 	.word	0x000034d0


	//   ....[3]....
        /*0790*/ 	.word	0x00003500


	//   ....[4]....
        /*0794*/ 	.word	0x00004ed0


	//----- nvinfo : EIATTR_MAX_THREADS
	.align		4
.L_37:
        /*0798*/ 	.byte	0x04, 0x05
        /*079a*/ 	.short	(.L_39 - .L_38)
.L_38:
        /*079c*/ 	.word	0x00000180
        /*07a0*/ 	.word	0x00000001
        /*07a4*/ 	.word	0x00000001


	//----- nvinfo : EIATTR_CRS_STACK_SIZE
	.align		4
.L_39:
        /*07a8*/ 	.byte	0x04, 0x1e
        /*07aa*/ 	.short	(.L_41 - .L_40)
.L_40:
        /*07ac*/ 	.word	0x00000000


	//----- nvinfo : EIATTR_CBANK_PARAM_SIZE
	.align		4
.L_41:
        /*07b0*/ 	.byte	0x03, 0x19
        /*07b2*/ 	.short	0x0470


	//----- nvinfo : EIATTR_PARAM_CBANK
	.align		4
        /*07b4*/ 	.byte	0x04, 0x0a
        /*07b6*/ 	.short	(.L_43 - .L_42)
	.align		4
.L_42:
        /*07b8*/ 	.word	index@(.nv.constant0._ZN7cutlass13device_kernelINS_4gemm6kernel13GemmUniversalIN4cute5tupleIJiiiiEEENS1_10collective13CollectiveMmaINS1_34MainloopSm90TmaGmmaWarpSpecializedILi22ENS5_IJNS4_1CILi1EEESB_SB_EEENS1_32KernelTmaWarpSpecializedPingpongEEENS5_IJNSA_ILi64EEENSA_ILi16EEESF_EEENS_6half_tENS5_IJSB_llEEESI_SJ_NS4_8TiledMMAINS4_8MMA_AtomIJNS4_4SM904GMMA25MMA_64x16x16_F32F16F16_SSILNSN_5MajorE1ELSP_1ELNSN_7ScaleInE1ELSQ_1EEEEEENS4_6LayoutISC_NS5_IJNSA_ILi0EEESU_SU_EEEEENS5_IJNS4_10UnderscoreESX_SX_EEEEENS4_13SM90_TMA_LOADENS4_14ComposedLayoutINS4_7SwizzleILi3ELi4ELi3EEENS4_18smem_ptr_flag_bitsILi16EEENST_INS5_IJSF_NSA_ILi8EEEEEENS5_IJSB_SF_EEEEEEEvNS4_8identityES10_NS11_INS12_ILi1ELi4ELi3EEES15_NST_INS5_IJSG_S16_EEENS5_IJSB_SG_EEEEEEEvS1B_EENS_8epilogue10collective6detail29Sm90TmaWarpSpecializedAdapterINS1J_15DefaultEpilogueISI_NS5_IJlSB_lEEES1N_NS1I_6thread17LinearCombinationISI_Li1EffLNS1O_9ScaleType4KindE0ELNS_15FloatRoundStyleE2ESI_EENS1_15EpilogueDefaultEEEEEvvEEEEvNT_6ParamsE)
        /*07bc*/ 	.short	0x0210
        /*07be*/ 	.short	0x0470


	//----- nvinfo : EIATTR_SW_WAR
	.align		4
.L_43:
        /*07c0*/ 	.byte	0x04, 0x36
        /*07c2*/ 	.short	(.L_45 - .L_44)
.L_44:
        /*07c4*/ 	.word	0x00000008
.L_45:


//--------------------- .nv.callgraph             --------------------------
	.section	.nv.callgraph,"",@"SHT_CUDA_CALLGRAPH"
	.align	4
	.sectionentsize	8
	.align		4
        /*0000*/ 	.word	0x00000000
	.align		4
        /*0004*/ 	.word	0xffffffff
	.align		4
        /*0008*/ 	.word	index@(_ZN7cutlass13device_kernelINS_4gemm6kernel13GemmUniversalIN4cute5tupleIJiiiiEEENS1_10collective13CollectiveMmaINS1_34MainloopSm90TmaGmmaWarpSpecializedILi22ENS5_IJNS4_1CILi1EEESB_SB_EEENS1_32KernelTmaWarpSpecializedPingpongEEENS5_IJNSA_ILi64EEENSA_ILi16EEESF_EEENS_6half_tENS5_IJSB_llEEESI_SJ_NS4_8TiledMMAINS4_8MMA_AtomIJNS4_4SM904GMMA25MMA_64x16x16_F32F16F16_SSILNSN_5MajorE1ELSP_1ELNSN_7ScaleInE1ELSQ_1EEEEEENS4_6LayoutISC_NS5_IJNSA_ILi0EEESU_SU_EEEEENS5_IJNS4_10UnderscoreESX_SX_EEEEENS4_13SM90_TMA_LOADENS4_14ComposedLayoutINS4_7SwizzleILi3ELi4ELi3EEENS4_18smem_ptr_flag_bitsILi16EEENST_INS5_IJSF_NSA_ILi8EEEEEENS5_IJSB_SF_EEEEEEEvNS4_8identityES10_NS11_INS12_ILi1ELi4ELi3EEES15_NST_INS5_IJSG_S16_EEENS5_IJSB_SG_EEEEEEEvS1B_EENS_8epilogue10collective6detail29Sm90TmaWarpSpecializedAdapterINS1J_15DefaultEpilogueISI_NS5_IJlSB_lEEES1N_NS1I_6thread17LinearCombinationISI_Li1EffLNS1O_9ScaleType4KindE0ELNS_15FloatRoundStyleE2ESI_EENS1_15EpilogueDefaultEEEEEvvEEEEvNT_6ParamsE)
	.align		4
        /*000c*/ 	.word	index@(__assertfail)
	.align		4
        /*0010*/ 	.word	0x00000000
	.align		4
        /*0014*/ 	.word	0xfffffffe
	.align		4
        /*0018*/ 	.word	0x00000000
	.align		4
        /*001c*/ 	.word	0xfffffffd
	.align		4
        /*0020*/ 	.word	0x00000000
	.align		4
        /*0024*/ 	.word	0xfffffffc


//--------------------- .nv.constant4             --------------------------
	.section	.nv.constant4,"a",@progbits
	.align	8
	.align		8
.nv.constant4:
        /*0000*/ 	.dword	__assertfail
	.align		8
        /*0008*/ 	.dword	__unnamed_1
	.align		8
        /*0010*/ 	.dword	_ZN39_INTERNAL_4ff4270b_4_k_cu_b110a580_26214cuda3std3__45__cpo5beginE
	.align		8
        /*0018*/ 	.dword	_ZN39_INTERNAL_4ff4270b_4_k_cu_b110a580_26214cuda3std3__45__cpo3endE
	.align		8
        /*0020*/ 	.dword	_ZN39_INTERNAL_4ff4270b_4_k_cu_b110a580_26214cuda3std3__45__cpo6cbeginE
	.align		8
        /*0028*/ 	.dword	_ZN39_INTERNAL_4ff4270b_4_k_cu_b110a580_26214cuda3std3__45__cpo4cendE
	.align		8
        /*0030*/ 	.dword	_ZN39_INTERNAL_4ff4270b_4_k_cu_b110a580_26214cuda3std3__441_GLOBAL__N__4ff4270b_4_k_cu_b110a580_26216ignoreE
	.align		8
        /*0038*/ 	.dword	_ZN39_INTERNAL_4ff4270b_4_k_cu_b110a580_26214cuda3std3__419piecewise_constructE
	.align		8
        /*0040*/ 	.dword	_ZN39_INTERNAL_4ff4270b_4_k_cu_b110a580_26214cuda3std3__48in_placeE
	.align		8
        /*0048*/ 	.dword	_ZN39_INTERNAL_4ff4270b_4_k_cu_b110a580_26214cuda3std6ranges3__45__cpo4swapE
	.align		8
        /*0050*/ 	.dword	_ZN39_INTERNAL_4ff4270b_4_k_cu_b110a580_26214cuda3std6ranges3__45__cpo9iter_moveE
	.align		8
        /*0058*/ 	.dword	_ZN39_INTERNAL_4ff4270b_4_k_cu_b110a580_26214cute7productE
	.align		8
        /*0060*/ 	.dword	_ZN39_INTERNAL_4ff4270b_4_k_cu_b110a580_26214cute1_E
	.align		8
        /*0068*/ 	.dword	$str$22
	.align		8
        /*0070*/ 	.dword	$str$23


//--------------------- .text._ZN7cutlass13device_kernelINS_4gemm6kernel13GemmUniversalIN4cute5tupleIJiiiiEEENS1_10collective13CollectiveMmaINS1_34MainloopSm90TmaGmmaWarpSpecializedILi22ENS5_IJNS4_1CILi1EEESB_SB_EEENS1_32KernelTmaWarpSpecializedPingpongEEENS5_IJNSA_ILi64EEENSA_ILi16EEESF_EEENS_6half_tENS5_IJSB_llEEESI_SJ_NS4_8TiledMMAINS4_8MMA_AtomIJNS4_4SM904GMMA25MMA_64x16x16_F32F16F16_SSILNSN_5MajorE1ELSP_1ELNSN_7ScaleInE1ELSQ_1EEEEEENS4_6LayoutISC_NS5_IJNSA_ILi0EEESU_SU_EEEEENS5_IJNS4_10UnderscoreESX_SX_EEEEENS4_13SM90_TMA_LOADENS4_14ComposedLayoutINS4_7SwizzleILi3ELi4ELi3EEENS4_18smem_ptr_flag_bitsILi16EEENST_INS5_IJSF_NSA_ILi8EEEEEENS5_IJSB_SF_EEEEEEEvNS4_8identityES10_NS11_INS12_ILi1ELi4ELi3EEES15_NST_INS5_IJSG_S16_EEENS5_IJSB_SG_EEEEEEEvS1B_EENS_8epilogue10collective6detail29Sm90TmaWarpSpecializedAdapterINS1J_15DefaultEpilogueISI_NS5_IJlSB_lEEES1N_NS1I_6thread17LinearCombinationISI_Li1EffLNS1O_9ScaleType4KindE0ELNS_15FloatRoundStyleE2ESI_EENS1_15EpilogueDefaultEEEEEvvEEEEvNT_6ParamsE --------------------------
	.section	.text._ZN7cutlass13device_kernelINS_4gemm6kernel13GemmUniversalIN4cute5tupleIJiiiiEEENS1_10collective13CollectiveMmaINS1_34MainloopSm90TmaGmmaWarpSpecializedILi22ENS5_IJNS4_1CILi1EEESB_SB_EEENS1_32KernelTmaWarpSpecializedPingpongEEENS5_IJNSA_ILi64EEENSA_ILi16EEESF_EEENS_6half_tENS5_IJSB_llEEESI_SJ_NS4_8TiledMMAINS4_8MMA_AtomIJNS4_4SM904GMMA25MMA_64x16x16_F32F16F16_SSILNSN_5MajorE1ELSP_1ELNSN_7ScaleInE1ELSQ_1EEEEEENS4_6LayoutISC_NS5_IJNSA_ILi0EEESU_SU_EEEEENS5_IJNS4_10UnderscoreESX_SX_EEEEENS4_13SM90_TMA_LOADENS4_14ComposedLayoutINS4_7SwizzleILi3ELi4ELi3EEENS4_18smem_ptr_flag_bitsILi16EEENST_INS5_IJSF_NSA_ILi8EEEEEENS5_IJSB_SF_EEEEEEEvNS4_8identityES10_NS11_INS12_ILi1ELi4ELi3EEES15_NST_INS5_IJSG_S16_EEENS5_IJSB_SG_EEEEEEEvS1B_EENS_8epilogue10collective6detail29Sm90TmaWarpSpecializedAdapterINS1J_15DefaultEpilogueISI_NS5_IJlSB_lEEES1N_NS1I_6thread17LinearCombinationISI_Li1EffLNS1O_9ScaleType4KindE0ELNS_15FloatRoundStyleE2ESI_EENS1_15EpilogueDefaultEEEEEvvEEEEvNT_6ParamsE,"ax",@progbits
	.align	128
.text._ZN7cutlass13device_kernelINS_4gemm6kernel13GemmUniversalIN4cute5tupleIJiiiiEEENS1_10collective13CollectiveMmaINS1_34MainloopSm90TmaGmmaWarpSpecializedILi22ENS5_IJNS4_1CILi1EEESB_SB_EEENS1_32KernelTmaWarpSpecializedPingpongEEENS5_IJNSA_ILi64EEENSA_ILi16EEESF_EEENS_6half_tENS5_IJSB_llEEESI_SJ_NS4_8TiledMMAINS4_8MMA_AtomIJNS4_4SM904GMMA25MMA_64x16x16_F32F16F16_SSILNSN_5MajorE1ELSP_1ELNSN_7ScaleInE1ELSQ_1EEEEEENS4_6LayoutISC_NS5_IJNSA_ILi0EEESU_SU_EEEEENS5_IJNS4_10UnderscoreESX_SX_EEEEENS4_13SM90_TMA_LOADENS4_14ComposedLayoutINS4_7SwizzleILi3ELi4ELi3EEENS4_18smem_ptr_flag_bitsILi16EEENST_INS5_IJSF_NSA_ILi8EEEEEENS5_IJSB_SF_EEEEEEEvNS4_8identityES10_NS11_INS12_ILi1ELi4ELi3EEES15_NST_INS5_IJSG_S16_EEENS5_IJSB_SG_EEEEEEEvS1B_EENS_8epilogue10collective6detail29Sm90TmaWarpSpecializedAdapterINS1J_15DefaultEpilogueISI_NS5_IJlSB_lEEES1N_NS1I_6thread17LinearCombinationISI_Li1EffLNS1O_9ScaleType4KindE0ELNS_15FloatRoundStyleE2ESI_EENS1_15EpilogueDefaultEEEEEvvEEEEvNT_6ParamsE:
        .type           _ZN7cutlass13device_kernelINS_4gemm6kernel13GemmUniversalIN4cute5tupleIJiiiiEEENS1_10collective13CollectiveMmaINS1_34MainloopSm90TmaGmmaWarpSpecializedILi22ENS5_IJNS4_1CILi1EEESB_SB_EEENS1_32KernelTmaWarpSpecializedPingpongEEENS5_IJNSA_ILi64EEENSA_ILi16EEESF_EEENS_6half_tENS5_IJSB_llEEESI_SJ_NS4_8TiledMMAINS4_8MMA_AtomIJNS4_4SM904GMMA25MMA_64x16x16_F32F16F16_SSILNSN_5MajorE1ELSP_1ELNSN_7ScaleInE1ELSQ_1EEEEEENS4_6LayoutISC_NS5_IJNSA_ILi0EEESU_SU_EEEEENS5_IJNS4_10UnderscoreESX_SX_EEEEENS4_13SM90_TMA_LOADENS4_14ComposedLayoutINS4_7SwizzleILi3ELi4ELi3EEENS4_18smem_ptr_flag_bitsILi16EEENST_INS5_IJSF_NSA_ILi8EEEEEENS5_IJSB_SF_EEEEEEEvNS4_8identityES10_NS11_INS12_ILi1ELi4ELi3EEES15_NST_INS5_IJSG_S16_EEENS5_IJSB_SG_EEEEEEEvS1B_EENS_8epilogue10collective6detail29Sm90TmaWarpSpecializedAdapterINS1J_15DefaultEpilogueISI_NS5_IJlSB_lEEES1N_NS1I_6thread17LinearCombinationISI_Li1EffLNS1O_9ScaleType4KindE0ELNS_15FloatRoundStyleE2ESI_EENS1_15EpilogueDefaultEEEEEvvEEEEvNT_6ParamsE,@function
        .size           _ZN7cutlass13device_kernelINS_4gemm6kernel13GemmUniversalIN4cute5tupleIJiiiiEEENS1_10collective13CollectiveMmaINS1_34MainloopSm90TmaGmmaWarpSpecializedILi22ENS5_IJNS4_1CILi1EEESB_SB_EEENS1_32KernelTmaWarpSpecializedPingpongEEENS5_IJNSA_ILi64EEENSA_ILi16EEESF_EEENS_6half_tENS5_IJSB_llEEESI_SJ_NS4_8TiledMMAINS4_8MMA_AtomIJNS4_4SM904GMMA25MMA_64x16x16_F32F16F16_SSILNSN_5MajorE1ELSP_1ELNSN_7ScaleInE1ELSQ_1EEEEEENS4_6LayoutISC_NS5_IJNSA_ILi0EEESU_SU_EEEEENS5_IJNS4_10UnderscoreESX_SX_EEEEENS4_13SM90_TMA_LOADENS4_14ComposedLayoutINS4_7SwizzleILi3ELi4ELi3EEENS4_18smem_ptr_flag_bitsILi16EEENST_INS5_IJSF_NSA_ILi8EEEEEENS5_IJSB_SF_EEEEEEEvNS4_8identityES10_NS11_INS12_ILi1ELi4ELi3EEES15_NST_INS5_IJSG_S16_EEENS5_IJSB_SG_EEEEEEEvS1B_EENS_8epilogue10collective6detail29Sm90TmaWarpSpecializedAdapterINS1J_15DefaultEpilogueISI_NS5_IJlSB_lEEES1N_NS1I_6thread17LinearCombinationISI_Li1EffLNS1O_9ScaleType4KindE0ELNS_15FloatRoundStyleE2ESI_EENS1_15EpilogueDefaultEEEEEvvEEEEvNT_6ParamsE,(.L_x_122 - _ZN7cutlass13device_kernelINS_4gemm6kernel13GemmUniversalIN4cute5tupleIJiiiiEEENS1_10collective13CollectiveMmaINS1_34MainloopSm90TmaGmmaWarpSpecializedILi22ENS5_IJNS4_1CILi1EEESB_SB_EEENS1_32KernelTmaWarpSpecializedPingpongEEENS5_IJNSA_ILi64EEENSA_ILi16EEESF_EEENS_6half_tENS5_IJSB_llEEESI_SJ_NS4_8TiledMMAINS4_8MMA_AtomIJNS4_4SM904GMMA25MMA_64x16x16_F32F16F16_SSILNSN_5MajorE1ELSP_1ELNSN_7ScaleInE1ELSQ_1EEEEEENS4_6LayoutISC_NS5_IJNSA_ILi0EEESU_SU_EEEEENS5_IJNS4_10UnderscoreESX_SX_EEEEENS4_13SM90_TMA_LOADENS4_14ComposedLayoutINS4_7SwizzleILi3ELi4ELi3EEENS4_18smem_ptr_flag_bitsILi16EEENST_INS5_IJSF_NSA_ILi8EEEEEENS5_IJSB_SF_EEEEEEEvNS4_8identityES10_NS11_INS12_ILi1ELi4ELi3EEES15_NST_INS5_IJSG_S16_EEENS5_IJSB_SG_EEEEEEEvS1B_EENS_8epilogue10collective6detail29Sm90TmaWarpSpecializedAdapterINS1J_15DefaultEpilogueISI_NS5_IJlSB_lEEES1N_NS1I_6thread17LinearCombinationISI_Li1EffLNS1O_9ScaleType4KindE0ELNS_15FloatRoundStyleE2ESI_EENS1_15EpilogueDefaultEEEEEvvEEEEvNT_6ParamsE)
        .other          _ZN7cutlass13device_kernelINS_4gemm6kernel13GemmUniversalIN4cute5tupleIJiiiiEEENS1_10collective13CollectiveMmaINS1_34MainloopSm90TmaGmmaWarpSpecializedILi22ENS5_IJNS4_1CILi1EEESB_SB_EEENS1_32KernelTmaWarpSpecializedPingpongEEENS5_IJNSA_ILi64EEENSA_ILi16EEESF_EEENS_6half_tENS5_IJSB_llEEESI_SJ_NS4_8TiledMMAINS4_8MMA_AtomIJNS4_4SM904GMMA25MMA_64x16x16_F32F16F16_SSILNSN_5MajorE1ELSP_1ELNSN_7ScaleInE1ELSQ_1EEEEEENS4_6LayoutISC_NS5_IJNSA_ILi0EEESU_SU_EEEEENS5_IJNS4_10UnderscoreESX_SX_EEEEENS4_13SM90_TMA_LOADENS4_14ComposedLayoutINS4_7SwizzleILi3ELi4ELi3EEENS4_18smem_ptr_flag_bitsILi16EEENST_INS5_IJSF_NSA_ILi8EEEEEENS5_IJSB_SF_EEEEEEEvNS4_8identityES10_NS11_INS12_ILi1ELi4ELi3EEES15_NST_INS5_IJSG_S16_EEENS5_IJSB_SG_EEEEEEEvS1B_EENS_8epilogue10collective6detail29Sm90TmaWarpSpecializedAdapterINS1J_15DefaultEpilogueISI_NS5_IJlSB_lEEES1N_NS1I_6thread17LinearCombinationISI_Li1EffLNS1O_9ScaleType4KindE0ELNS_15FloatRoundStyleE2ESI_EENS1_15EpilogueDefaultEEEEEvvEEEEvNT_6ParamsE,@"STO_CUDA_ENTRY STV_DEFAULT"
_ZN7cutlass13device_kernelINS_4gemm6kernel13GemmUniversalIN4cute5tupleIJiiiiEEENS1_10collective13CollectiveMmaINS1_34MainloopSm90TmaGmmaWarpSpecializedILi22ENS5_IJNS4_1CILi1EEESB_SB_EEENS1_32KernelTmaWarpSpecializedPingpongEEENS5_IJNSA_ILi64EEENSA_ILi16EEESF_EEENS_6half_tENS5_IJSB_llEEESI_SJ_NS4_8TiledMMAINS4_8MMA_AtomIJNS4_4SM904GMMA25MMA_64x16x16_F32F16F16_SSILNSN_5MajorE1ELSP_1ELNSN_7ScaleInE1ELSQ_1EEEEEENS4_6LayoutISC_NS5_IJNSA_ILi0EEESU_SU_EEEEENS5_IJNS4_10UnderscoreESX_SX_EEEEENS4_13SM90_TMA_LOADENS4_14ComposedLayoutINS4_7SwizzleILi3ELi4ELi3EEENS4_18smem_ptr_flag_bitsILi16EEENST_INS5_IJSF_NSA_ILi8EEEEEENS5_IJSB_SF_EEEEEEEvNS4_8identityES10_NS11_INS12_ILi1ELi4ELi3EEES15_NST_INS5_IJSG_S16_EEENS5_IJSB_SG_EEEEEEEvS1B_EENS_8epilogue10collective6detail29Sm90TmaWarpSpecializedAdapterINS1J_15DefaultEpilogueISI_NS5_IJlSB_lEEES1N_NS1I_6thread17LinearCombinationISI_Li1EffLNS1O_9ScaleType4KindE0ELNS_15FloatRoundStyleE2ESI_EENS1_15EpilogueDefaultEEEEEvvEEEEvNT_6ParamsE:
[----:B------:R-:W0:Y:S01]  /*0000*/  LDC R1, c[0x0][0x28] ;  /* 0x00000a00ff017b82 */ /* 0x000e220000000800 */
[----:B------:R-:W1:Y:S01]  /*0010*/  S2R R4, SR_TID.X ;  /* 0x0000000000047919 */ /* 0x000e620000002100 */
[----:B------:R-:W-:Y:S01]  /*0020*/  ELECT P0, URZ, PT ;  /* 0x00000000003f782f */ /* 0x000fe20003800000 */
[----:B------:R-:W-:Y:S01]  /*0030*/  BSSY B0, `(.L_x_0) ;  /* 0x000000f000007945 */ /* 0x000fe20003800000 */
[--C-:B-1----:R-:W-:Y:S02]  /*0040*/  SHF.R.U32.HI R0, RZ, 0x5, R4.reuse ;  /* 0x00000005ff007819 */ /* 0x102fe40000011604 */
[----:B------:R-:W-:-:S03]  /*0050*/  SHF.R.U32.HI R5, RZ, 0x7, R4 ;  /* 0x00000007ff057819 */ /* 0x000fc60000011604 */
[----:B------:R-:W1:Y:S04]  /*0060*/  SHFL.IDX PT, R2, R0, RZ, 0x1f ;  /* 0x00001fff00027589 */ /* 0x000e6800000e0000 */
[----:B------:R2:W3:Y:S01]  /*0070*/  SHFL.IDX PT, R8, R5, RZ, 0x1f ;  /* 0x00001fff05087589 */ /* 0x0004e200000e0000 */
[----:B-1----:R-:W-:-:S13]  /*0080*/  ISETP.NE.OR P0, PT, R2, RZ, !P0 ;  /* 0x000000ff0200720c */ /* 0x002fda0004705670 */
[----:B0-23--:R-:W-:Y:S05]  /*0090*/  @P0 BRA `(.L_x_1) ;  /* 0x0000000000200947 */ /* 0x00dfea0003800000 */
[----:B------:R-:W-:Y:S02]  /*00a0*/  ULDC.64 UR4, c[0x0][0x198] ;  /* 0x0000660000047ab9 */ /* 0x000fe40000000a00 */
[----:B------:R-:W-:Y:S02]  /*00b0*/  UIADD3 UR6, UP0, UR4, 0xf0, URZ ;  /* 0x000000f004067890 */ /* 0x000fe4000ff1e03f */
[----:B------:R-:W-:Y:S02]  /*00c0*/  UIADD3 UR4, UP1, UR4, 0x1f0, URZ ;  /* 0x000001f004047890 */ /* 0x000fe4000ff3e03f */
[----:B------:R-:W-:Y:S02]  /*00d0*/  UIADD3.X UR7, URZ, UR5, URZ, UP0, !UPT ;  /* 0x000000053f077290 */ /* 0x000fe400087fe43f */
[----:B------:R-:W-:-:S07]  /*00e0*/  UIADD3.X UR5, URZ, UR5, URZ, UP1, !UPT ;  /* 0x000000053f057290 */ /* 0x000fce0008ffe43f */
[----:B------:R0:W-:Y:S02]  /*00f0*/  UTMACCTL.PF [UR6] ;  /* 0x00000000060079b9 */ /* 0x0001e40008040000 */
[----:B------:R0:W-:Y:S02]  /*0100*/  UTMACCTL.PF [UR4] ;  /* 0x00000000040079b9 */ /* 0x0001e40008040000 */
[----:B0-----:R-:W-:Y:S01]  /*0110*/  NOP ;  /* 0x0000000000007918 */ /* 0x001fe20000000000 */
.L_x_1:
[----:B------:R-:W-:Y:S05]  /*0120*/  BSYNC B0 ;  /* 0x0000000000007941 */ /* 0x000fea0003800000 */
.L_x_0:
[----:B------:R-:W0:Y:S02]  /*0130*/  SHFL.IDX PT, R3, R0, RZ, 0x1f ;  /* 0x00001fff00037589 */ /* 0x000e2400000e0000 */
[----:B0-----:R-:W-:-:S13]  /*0140*/  ISETP.NE.AND P0, PT, R3, RZ, PT ;  /* 0x000000ff0300720c */ /* 0x001fda0003f05270 */
[----:B------:R-:W-:Y:S05]  /*0150*/  @P0 BRA `(.L_x_2) ;  /* 0x0000000000f40947 */ /* 0x000fea0003800000 */
[----:B------:R-:W-:Y:S01]  /*0160*/  ELECT P0, URZ, PT ;  /* 0x00000000003f782f */ /* 0x000fe20003800000 */
[----:B------:R-:W-:-:S12]  /*0170*/  BSSY B0, `(.L_x_2) ;  /* 0x000003b000007945 */ /* 0x000fd80003800000 */
[----:B------:R-:W-:Y:S05]  /*0180*/  @!P0 BRA `(.L_x_3) ;  /* 0x0000000000e48947 */ /* 0x000fea0003800000 */
[----:B------:R-:W0:Y:S01]  /*0190*/  S2UR UR8, SR_CgaCtaId ;  /* 0x00000000000879c3 */ /* 0x000e220000008800 */
[----:B------:R-:W-:Y:S01]  /*01a0*/  UMOV UR4, 0x400 ;  /* 0x0000040000047882 */ /* 0x000fe20000000000 */
[----:B------:R-:W-:Y:S01]  /*01b0*/  UMOV UR5, 0x1 ;  /* 0x0000000100057882 */ /* 0x000fe20000000000 */
[----:B------:R-:W-:Y:S02]  /*01c0*/  UMOV UR6, 0x80 ;  /* 0x0000008000067882 */ /* 0x000fe40000000000 */
[----:B------:R-:W-:-:S04]  /*01d0*/  UIADD3 UR6, -UR6, 0x100000, URZ ;  /* 0x0010000006067890 */ /* 0x000fc8000fffe13f */
[----:B------:R-:W-:Y:S02]  /*01e0*/  USHF.L.U32 UR7, UR6, 0xb, URZ ;  /* 0x0000000b06077899 */ /* 0x000fe4000800063f */
[----:B------:R-:W-:Y:S02]  /*01f0*/  USHF.L.U32 UR6, UR6, 0x1, URZ ;  /* 0x0000000106067899 */ /* 0x000fe4000800063f */
[----:B0-----:R-:W-:Y:S02]  /*0200*/  ULEA UR8, UR8, UR4, 0x18 ;  /* 0x0000000408087291 */ /* 0x001fe4000f8ec03f */
[----:B------:R-:W-:-:S04]  /*0210*/  UIADD3 UR4, -UR5, 0x100000, URZ ;  /* 0x0010000005047890 */ /* 0x000fc8000fffe13f */
[----:B------:R-:W-:Y:S02]  /*0220*/  USHF.L.U32 UR5, UR4, 0xb, URZ ;  /* 0x0000000b04057899 */ /* 0x000fe4000800063f */
[----:B------:R-:W-:Y:S01]  /*0230*/  USHF.L.U32 UR4, UR4, 0x1, URZ ;  /* 0x0000000104047899 */ /* 0x000fe2000800063f */
[----:B------:R-:W0:Y:S11]  /*0240*/  FENCE.VIEW.ASYNC.S ;  /* 0x00000000000073c6 */ /* 0x000e360000000000 */
[----:B0-----:R0:W1:Y:S01]  /*0250*/  SYNCS.EXCH.64 URZ, [UR8], UR4 ;  /* 0x00000004083f75b2 */ /* 0x0010620008000100 */
[----:B------:R0:W2:Y:S01]  /*0260*/  SYNCS.EXCH.64 URZ, [UR8+0xb0], UR6 ;  /* 0x0000b006083f75b2 */ /* 0x0000a20008000100 */
[----:B------:R0:W3:Y:S01]  /*0270*/  SYNCS.EXCH.64 URZ, [UR8+0x8], UR4 ;  /* 0x00000804083f75b2 */ /* 0x0000e20008000100 */
[----:B------:R0:W4:Y:S01]  /*0280*/  SYNCS.EXCH.64 URZ, [UR8+0xb8], UR6 ;  /* 0x0000b806083f75b2 */ /* 0x0001220008000100 */
[----:B------:R0:W0:Y:S01]  /*0290*/  SYNCS.EXCH.64 URZ, [UR8+0x10], UR4 ;  /* 0x00001004083f75b2 */ /* 0x0000220008000100 */
        /* <DEDUP_REMOVED lines=39> */
[----:B-1234-:R-:W-:Y:S01]  /*0510*/  NOP ;  /* 0x0000000000007918 */ /* 0x01efe20000000000 */
.L_x_3:
[----:B0-----:R-:W-:Y:S05]  /*0520*/  BSYNC B0 ;  /* 0x0000000000007941 */ /* 0x001fea0003800000 */
.L_x_2:
[----:B------:R-:W0:Y:S01]  /*0530*/  SHFL.IDX PT, R6, R0, RZ, 0x1f ;  /* 0x00001fff00067589 */ /* 0x000e2200000e0000 */
[----:B------:R-:W-:Y:S01]  /*0540*/  ELECT P0, URZ, PT ;  /* 0x00000000003f782f */ /* 0x000fe20003800000 */
[----:B------:R-:W-:Y:S01]  /*0550*/  NOP ;  /* 0x0000000000007918 */ /* 0x000fe20000000000 */
[----:B------:R-:W-:Y:S01]  /*0560*/  ELECT P1, URZ, PT ;  /* 0x00000000003f782f */ /* 0x000fe20003820000 */
[----:B------:R-:W1:Y:S01]  /*0570*/  SHFL.IDX PT, R3, R0, RZ, 0x1f ;  /* 0x00001fff00037589 */ /* 0x000e6200000e0000 */
[----:B------:R-:W-:Y:S01]  /*0580*/  UMOV UR4, 0x20 ;  /* 0x0000002000047882 */ /* 0x000fe20000000000 */
[----:B------:R-:W-:Y:S01]  /*0590*/  UMOV UR11, 0x80 ;  /* 0x00000080000b7882 */ /* 0x000fe20000000000 */
[----:B------:R-:W-:Y:S01]  /*05a0*/  NOP ;  /* 0x0000000000007918 */ /* 0x000fe20000000000 */
[----:B------:R-:W2:Y:S01]  /*05b0*/  SHFL.IDX PT, R5, R5, RZ, 0x1f ;  /* 0x00001fff05057589 */ /* 0x000ea200000e0000 */
[C---:B------:R-:W-:Y:S01]  /*05c0*/  VIADD R31, R8.reuse, 0xffffffff ;  /* 0xffffffff081f7836 */ /* 0x040fe20000000000 */
[----:B------:R-:W-:Y:S01]  /*05d0*/  ULDC.64 UR50, c[0x0][0x208] ;  /* 0x0000820000327ab9 */ /* 0x000fe20000000a00 */
[----:B------:R-:W-:-:S03]  /*05e0*/  ISETP.NE.AND P2, PT, R8, RZ, PT ;  /* 0x000000ff0800720c */ /* 0x000fc60003f45270 */
[----:B------:R-:W-:Y:S02]  /*05f0*/  ISETP.GE.U32.AND P3, PT, R31, 0x2, PT ;  /* 0x000000021f00780c */ /* 0x000fe40003f66070 */
[----:B0-----:R-:W-:Y:S02]  /*0600*/  ISETP.NE.OR P0, PT, R6, RZ, !P0 ;  /* 0x000000ff0600720c */ /* 0x001fe40004705670 */
[----:B-1----:R-:W-:Y:S02]  /*0610*/  ISETP.NE.OR P1, PT, R3, RZ, !P1 ;  /* 0x000000ff0300720c */ /* 0x002fe40004f25670 */
[----:B------:R-:W-:Y:S02]  /*0620*/  SHF.R.S32.HI R3, RZ, 0x1f, R2 ;  /* 0x0000001fff037819 */ /* 0x000fe40000011402 */
[----:B--2---:R-:W-:Y:S02]  /*0630*/  R2UR UR45, R5 ;  /* 0x00000000052d72ca */ /* 0x004fe400000e0000 */
[----:B------:R-:W-:-:S05]  /*0640*/  LEA.HI R3, R3, R2, RZ, 0x2 ;  /* 0x0000000203037211 */ /* 0x000fca00078f10ff */
[----:B------:R-:W-:Y:S01]  /*0650*/  VOTEU.ALL UP0, P0 ;  /* 0x00000000003f7886 */ /* 0x000fe20000000000 */
[----:B------:R-:W-:Y:S01]  /*0660*/  LOP3.LUT R3, R3, 0xfffffffc, RZ, 0xc0, !PT ;  /* 0xfffffffc03037812 */ /* 0x000fe200078ec0ff */
[----:B------:R-:W-:-:S03]  /*0670*/  VOTEU.ALL UP1, P1 ;  /* 0x00000000003f7886 */ /* 0x000fc60000820000 */
[----:B------:R-:W0:Y:S01]  /*0680*/  @!UP0 S2UR UR7, SR_CgaCtaId ;  /* 0x00000000000789c3 */ /* 0x000e220000008800 */
[----:B------:R-:W-:Y:S01]  /*0690*/  @!UP0 UMOV UR6, 0x400 ;  /* 0x0000040000068882 */ /* 0x000fe20000000000 */
[----:B------:R-:W-:-:S04]  /*06a0*/  @!UP0 UIADD3 UR4, -UR4, 0x100000, URZ ;  /* 0x0010000004048890 */ /* 0x000fc8000fffe13f */
[----:B------:R-:W-:Y:S02]  /*06b0*/  @!UP0 USHF.L.U32 UR5, UR4, 0xb, URZ ;  /* 0x0000000b04058899 */ /* 0x000fe4000800063f */
[----:B------:R-:W-:Y:S01]  /*06c0*/  @!UP0 USHF.L.U32 UR4, UR4, 0x1, URZ ;  /* 0x0000000104048899 */ /* 0x000fe2000800063f */
[----:B------:R-:W-:Y:S01]  /*06d0*/  IMAD.IADD R0, R2, 0x1, -R3 ;  /* 0x0000000102007824 */ /* 0x000fe200078e0a03 */
[----:B------:R-:W-:Y:S01]  /*06e0*/  @!UP1 UMOV UR9, 0x400 ;  /* 0x0000040000099882 */ /* 0x000fe20000000000 */
[----:B------:R-:W-:Y:S01]  /*06f0*/  VOTEU.ALL UP2, P1 ;  /* 0x00000000003f7886 */ /* 0x000fe20000840000 */
[----:B------:R-:W-:Y:S01]  /*0700*/  VOTEU.ALL UP3, P1 ;  /* 0x00000000003f7886 */ /* 0x000fe20000860000 */
[----:B------:R-:W-:Y:S01]  /*0710*/  VOTEU.ALL UP4, P1 ;  /* 0x00000000003f7886 */ /* 0x000fe20000880000 */
[----:B------:R-:W1:Y:S01]  /*0720*/  @!UP1 S2UR UR10, SR_CgaCtaId ;  /* 0x00000000000a99c3 */ /* 0x000e620000008800 */
[----:B------:R-:W-:Y:S01]  /*0730*/  VOTEU.ALL UP5, P1 ;  /* 0x00000000003f7886 */ /* 0x000fe200008a0000 */
[----:B------:R-:W-:-:S04]  /*0740*/  SHF.R.S32.HI R3, RZ, 0x1f, R4 ;  /* 0x0000001fff037819 */ /* 0x000fc80000011404 */
[----:B------:R-:W-:-:S04]  /*0750*/  LEA.HI R3, R3, R4, RZ, 0x7 ;  /* 0x0000000403037211 */ /* 0x000fc800078f38ff */
[----:B------:R-:W-:-:S05]  /*0760*/  LOP3.LUT R3, R3, 0xffffff80, RZ, 0xc0, !PT ;  /* 0xffffff8003037812 */ /* 0x000fca00078ec0ff */
[----:B------:R-:W-:Y:S01]  /*0770*/  IMAD.IADD R3, R4, 0x1, -R3 ;  /* 0x0000000104037824 */ /* 0x000fe200078e0a03 */
[----:B0-----:R-:W-:Y:S02]  /*0780*/  @!UP0 ULEA UR8, UR7, UR6, 0x18 ;  /* 0x0000000607088291 */ /* 0x001fe4000f8ec03f */
[----:B------:R-:W-:-:S04]  /*0790*/  @!UP1 UIADD3 UR6, -UR11, 0x100000, URZ ;  /* 0x001000000b069890 */ /* 0x000fc8000fffe13f */
[----:B------:R-:W-:Y:S02]  /*07a0*/  @!UP1 USHF.L.U32 UR7, UR6, 0xb, URZ ;  /* 0x0000000b06079899 */ /* 0x000fe4000800063f */
[----:B------:R-:W-:Y:S01]  /*07b0*/  @!UP1 USHF.L.U32 UR6, UR6, 0x1, URZ ;  /* 0x0000000106069899 */ /* 0x000fe2000800063f */
[----:B------:R-:W-:Y:S01]  /*07c0*/  VOTEU.ALL UP0, P0 ;  /* 0x00000000003f7886 */ /* 0x000fe20000000000 */
[----:B-1----:R-:W-:Y:S01]  /*07d0*/  @!UP1 ULEA UR9, UR10, UR9, 0x18 ;  /* 0x000000090a099291 */ /* 0x002fe2000f8ec03f */
[----:B------:R-:W-:Y:S02]  /*07e0*/  VOTEU.ALL UP1, P0 ;  /* 0x00000000003f7886 */ /* 0x000fe40000020000 */
[----:B------:R-:W-:Y:S01]  /*07f0*/  ULDC.64 UR10, c[0x0][0x598] ;  /* 0x00016600000a7ab9 */ /* 0x000fe20000000a00 */
[----:B------:R-:W-:Y:S01]  /*0800*/  ISETP.NE.AND P0, PT, R0, 0x3, PT ;  /* 0x000000030000780c */ /* 0x000fe20003f05270 */
[----:B------:R-:W0:Y:S02]  /*0810*/  FENCE.VIEW.ASYNC.S ;  /* 0x00000000000073c6 */ /* 0x000e240000000000 */
[----:B0-----:R0:W1:Y:S01]  /*0820*/  @!UP0 SYNCS.EXCH.64 URZ, [UR8+0x190], UR4 ;  /* 0x00019004083f85b2 */ /* 0x0010620008000100 */
[----:B------:R-:W-:-:S02]  /*0830*/  ISETP.NE.U32.AND P1, PT, RZ, UR10, PT ;  /* 0x0000000aff007c0c */ /* 0x000fc4000bf25070 */
[----:B------:R-:W-:Y:S02]  /*0840*/  ISETP.EQ.OR P0, PT, R0, RZ, !P0 ;  /* 0x000000ff0000720c */ /* 0x000fe40004702670 */
[----:B------:R-:W-:Y:S02]  /*0850*/  ISETP.NE.AND.EX P1, PT, RZ, UR11, PT, P1 ;  /* 0x0000000bff007c0c */ /* 0x000fe4000bf25310 */
[----:B------:R-:W-:-:S04]  /*0860*/  ISETP.EQ.AND P0, PT, R8, RZ, P0 ;  /* 0x000000ff0800720c */ /* 0x000fc80000702270 */
[----:B------:R-:W-:-:S04]  /*0870*/  SEL R16, RZ, 0x1, !P0 ;  /* 0x00000001ff107807 */ /* 0x000fc80004000000 */
[----:B------:R-:W-:Y:S01]  /*0880*/  SEL R16, R16, 0x2, P3 ;  /* 0x0000000210107807 */ /* 0x000fe20001800000 */
[----:B------:R0:W1:Y:S01]  /*0890*/  @!UP1 SYNCS.EXCH.64 URZ, [UR8+0x198], UR4 ;  /* 0x00019804083f95b2 */ /* 0x0000620008000100 */
[----:B------:R-:W-:Y:S01]  /*08a0*/  NOP ;  /* 0x0000000000007918 */ /* 0x000fe20000000000 */
[----:B------:R0:W1:Y:S01]  /*08b0*/  @!UP2 SYNCS.EXCH.64 URZ, [UR9+0x170], UR6 ;  /* 0x00017006093fa5b2 */ /* 0x0000620008000100 */
[----:B------:R0:W1:Y:S01]  /*08c0*/  @!UP3 SYNCS.EXCH.64 URZ, [UR9+0x178], UR6 ;  /* 0x00017806093fb5b2 */ /* 0x0000620008000100 */
[----:B------:R0:W1:Y:S01]  /*08d0*/  @!UP4 SYNCS.EXCH.64 URZ, [UR9+0x180], UR6 ;  /* 0x00018006093fc5b2 */ /* 0x0000620008000100 */
[----:B------:R0:W1:Y:S01]  /*08e0*/  @!UP5 SYNCS.EXCH.64 URZ, [UR9+0x188], UR6 ;  /* 0x00018806093fd5b2 */ /* 0x0000620008000100 */
[----:B------:R-:W-:Y:S01]  /*08f0*/  NOP ;  /* 0x0000000000007918 */ /* 0x000fe20000000000 */
[----:B-1----:R-:W-:Y:S06]  /*0900*/  BAR.SYNC.DEFER_BLOCKING 0x0 ;  /* 0x0000000000007b1d */ /* 0x002fec0000010000 */
[----:B0-----:R-:W-:Y:S05]  /*0910*/  @!P1 BRA `(.L_x_4) ;  /* 0x00000000001c9947 */ /* 0x001fea0003800000 */
[----:B------:R-:W0:Y:S02]  /*0920*/  LDC.64 R6, c[0x0][0x598] ;  /* 0x00016600ff067b82 */ /* 0x000e240000000a00 */
[----:B0-----:R-:W2:Y:S02]  /*0930*/  LDG.E.64 R6, desc[UR50][R6.64] ;  /* 0x0000003206067981 */ /* 0x001ea4000c1e1b00 */
[----:B--2---:R-:W-:-:S04]  /*0940*/  ISETP.NE.U32.AND P0, PT, R6, RZ, PT ;  /* 0x000000ff0600720c */ /* 0x004fc80003f05070 */
[----:B------:R-:W-:-:S13]  /*0950*/  ISETP.NE.AND.EX P0, PT, R7, RZ, PT, P0 ;  /* 0x000000ff0700720c */ /* 0x000fda0003f05300 */
[----:B------:R-:W-:Y:S05]  /*0960*/  @!P0 BRA `(.L_x_4) ;  /* 0x0000000000088947 */ /* 0x000fea0003800000 */
[----:B------:R1:W5:Y:S01]  /*0970*/  LD.E R33, desc[UR50][R6.64] ;  /* 0x0000003206217980 */ /* 0x000362000c101900 */
[----:B------:R-:W-:Y:S05]  /*0980*/  BRA `(.L_x_5) ;  /* 0x0000000000247947 */ /* 0x000fea0003800000 */
.L_x_4:
[----:B------:R-:W-:Y:S02]  /*0990*/  ULDC.64 UR4, c[0x0][0x588] ;  /* 0x0001620000047ab9 */ /* 0x000fe40000000a00 */
[----:B------:R-:W-:-:S04]  /*09a0*/  ISETP.NE.U32.AND P0, PT, RZ, UR4, PT ;  /* 0x00000004ff007c0c */ /* 0x000fc8000bf05070 */
[----:B------:R-:W-:-:S13]  /*09b0*/  ISETP.NE.AND.EX P0, PT, RZ, UR5, PT, P0 ;  /* 0x00000005ff007c0c */ /* 0x000fda000bf05300 */
[----:B------:R-:W-:Y:S05]  /*09c0*/  @!P0 BRA `(.L_x_6) ;  /* 0x00000000000c8947 */ /* 0x000fea0003800000 */
[----:B------:R-:W0:Y:S02]  /*09d0*/  LDC.64 R6, c[0x0][0x588] ;  /* 0x00016200ff067b82 */ /* 0x000e240000000a00 */
[----:B0-----:R0:W5:Y:S01]  /*09e0*/  LDG.E R33, desc[UR50][R6.64] ;  /* 0x0000003206217981 */ /* 0x001162000c1e1900 */
[----:B------:R-:W-:Y:S05]  /*09f0*/  BRA `(.L_x_5) ;  /* 0x0000000000087947 */ /* 0x000fea0003800000 */
.L_x_6:
[----:B------:R-:W-:Y:S02]  /*0a00*/  ULDC UR4, c[0x0][0x580] ;  /* 0x0001600000047ab9 */ /* 0x000fe40000000800 */
[----:B------:R-:W-:-:S07]  /*0a10*/  IMAD.U32 R33, RZ, RZ, UR4 ;  /* 0x00000004ff217e24 */ /* 0x000fce000f8e00ff */
.L_x_5:
[----:B------:R-:W-:Y:S02]  /*0a20*/  ULDC.64 UR4, c[0x0][0x5a0] ;  /* 0x0001680000047ab9 */ /* 0x000fe40000000a00 */
[----:B------:R-:W-:-:S04]  /*0a30*/  ISETP.NE.U32.AND P0, PT, RZ, UR4, PT ;  /* 0x00000004ff007c0c */ /* 0x000fc8000bf05070 */
[----:B------:R-:W-:-:S13]  /*0a40*/  ISETP.NE.AND.EX P0, PT, RZ, UR5, PT, P0 ;  /* 0x00000005ff007c0c */ /* 0x000fda000bf05300 */
[----:B------:R-:W-:Y:S05]  /*0a50*/  @!P0 BRA `(.L_x_7) ;  /* 0x00000000001c8947 */ /* 0x000fea0003800000 */
[----:B01----:R-:W0:Y:S02]  /*0a60*/  LDC.64 R6, c[0x0][0x5a0] ;  /* 0x00016800ff067b82 */ /* 0x003e240000000a00 */
[----:B0-----:R-:W2:Y:S02]  /*0a70*/  LDG.E.64 R6, desc[UR50][R6.64] ;  /* 0x0000003206067981 */ /* 0x001ea4000c1e1b00 */
[----:B--2---:R-:W-:-:S04]  /*0a80*/  ISETP.NE.U32.AND P0, PT, R6, RZ, PT ;  /* 0x000000ff0600720c */ /* 0x004fc80003f05070 */
[----:B------:R-:W-:-:S13]  /*0a90*/  ISETP.NE.AND.EX P0, PT, R7, RZ, PT, P0 ;  /* 0x000000ff0700720c */ /* 0x000fda0003f05300 */
[----:B------:R-:W-:Y:S05]  /*0aa0*/  @!P0 BRA `(.L_x_7) ;  /* 0x0000000000088947 */ /* 0x000fea0003800000 */
[----:B------:R3:W5:Y:S01]  /*0ab0*/  LD.E R34, desc[UR50][R6.64] ;  /* 0x0000003206227980 */ /* 0x000762000c101900 */
[----:B------:R-:W-:Y:S05]  /*0ac0*/  BRA `(.L_x_8) ;  /* 0x0000000000247947 */ /* 0x000fea0003800000 */
.L_x_7:
[----:B------:R-:W-:Y:S02]  /*0ad0*/  ULDC.64 UR4, c[0x0][0x590] ;  /* 0x0001640000047ab9 */ /* 0x000fe40000000a00 */
[----:B------:R-:W-:-:S04]  /*0ae0*/  ISETP.NE.U32.AND P0, PT, RZ, UR4, PT ;  /* 0x00000004ff007c0c */ /* 0x000fc8000bf05070 */
[----:B------:R-:W-:-:S13]  /*0af0*/  ISETP.NE.AND.EX P0, PT, RZ, UR5, PT, P0 ;  /* 0x00000005ff007c0c */ /* 0x000fda000bf05300 */
[----:B------:R-:W-:Y:S05]  /*0b00*/  @!P0 BRA `(.L_x_9) ;  /* 0x00000000000c8947 */ /* 0x000fea0003800000 */
[----:B------:R-:W2:Y:S02]  /*0b10*/  LDC.64 R34, c[0x0][0x590] ;  /* 0x00016400ff227b82 */ /* 0x000ea40000000a00 */
[----:B--2---:R2:W5:Y:S01]  /*0b20*/  LDG.E R34, desc[UR50][R34.64] ;  /* 0x0000003222227981 */ /* 0x004562000c1e1900 */
[----:B------:R-:W-:Y:S05]  /*0b30*/  BRA `(.L_x_8) ;  /* 0x0000000000087947 */ /* 0x000fea0003800000 */
.L_x_9:
[----:B------:R-:W-:Y:S02]  /*0b40*/  ULDC UR4, c[0x0][0x584] ;  /* 0x0001610000047ab9 */ /* 0x000fe40000000800 */
[----:B------:R-:W-:-:S07]  /*0b50*/  IMAD.U32 R34, RZ, RZ, UR4 ;  /* 0x00000004ff227e24 */ /* 0x000fce000f8e00ff */
.L_x_8:
[----:B------:R-:W4:Y:S01]  /*0b60*/  LDC R19, c[0x0][0x65c] ;  /* 0x00019700ff137b82 */ /* 0x000f220000000800 */
[----:B------:R-:W2:Y:S01]  /*0b70*/  S2R R14, SR_CTAID.Y ;  /* 0x00000000000e7919 */ /* 0x000ea20000002600 */
[----:B------:R-:W-:Y:S01]  /*0b80*/  ULDC UR4, c[0x0][0x28c] ;  /* 0x0000a30000047ab9 */ /* 0x000fe20000000800 */
[----:B------:R-:W-:Y:S01]  /*0b90*/  ISETP.NE.AND P0, PT, R8, 0x2, PT ;  /* 0x000000020800780c */ /* 0x000fe20003f05270 */
[----:B------:R-:W-:Y:S01]  /*0ba0*/  UIADD3 UR4, UR4, 0x3f, URZ ;  /* 0x0000003f04047890 */ /* 0x000fe2000fffe03f */
[----:B01-3--:R-:W0:Y:S01]  /*0bb0*/  S2R R6, SR_CTAID.X ;  /* 0x0000000000067919 */ /* 0x00be220000002500 */
[----:B------:R-:W-:Y:S01]  /*0bc0*/  IMAD.MOV.U32 R7, RZ, RZ, RZ ;  /* 0x000000ffff077224 */ /* 0x000fe200078e00ff */
[----:B------:R-:W-:Y:S01]  /*0bd0*/  UMOV UR38, URZ ;  /* 0x0000003f00267c82 */ /* 0x000fe20008000000 */
[----:B------:R-:W-:Y:S01]  /*0be0*/  USHF.R.S32.HI UR5, URZ, 0x1f, UR4 ;  /* 0x0000001f3f057899 */ /* 0x000fe20008011404 */
[----:B------:R-:W-:Y:S01]  /*0bf0*/  UMOV UR39, URZ ;  /* 0x0000003f00277c82 */ /* 0x000fe20008000000 */
[----:B------:R-:W-:-:S02]  /*0c00*/  ULDC.64 UR6, c[0x0][0x650] ;  /* 0x0001940000067ab9 */ /* 0x000fc40000000a00 */
[----:B------:R-:W-:-:S04]  /*0c10*/  ULEA.HI UR5, UR5, UR4, URZ, 0x6 ;  /* 0x0000000405057291 */ /* 0x000fc8000f8f303f */
[----:B------:R-:W-:Y:S01]  /*0c20*/  USHF.R.S32.HI UR40, URZ, 0x6, UR5 ;  /* 0x000000063f287899 */ /* 0x000fe20008011405 */
[----:B----4-:R-:W-:-:S04]  /*0c30*/  ISETP.NE.AND P1, PT, R19, 0x1, PT ;  /* 0x000000011300780c */ /* 0x010fc80003f25270 */
[----:B------:R-:W-:-:S09]  /*0c40*/  P2R R2, PR, RZ, 0x2 ;  /* 0x00000002ff027803 */ /* 0x000fd20000000000 */
[----:B------:R-:W0:Y:S01]  /*0c50*/  @P1 LDC R11, c[0x0][0x10] ;  /* 0x00000400ff0b1b82 */ /* 0x000e220000000800 */
[----:B--2---:R-:W-:Y:S02]  /*0c60*/  @P1 IMAD.MOV.U32 R8, RZ, RZ, R14 ;  /* 0x000000ffff081224 */ /* 0x004fe400078e000e */
[----:B------:R-:W-:Y:S02]  /*0c70*/  @P1 IMAD.MOV.U32 R9, RZ, RZ, RZ ;  /* 0x000000ffff091224 */ /* 0x000fe400078e00ff */
[----:B------:R-:W-:-:S03]  /*0c80*/  @P1 IMAD.MOV.U32 R17, RZ, RZ, RZ ;  /* 0x000000ffff111224 */ /* 0x000fc600078e00ff */
[----:B------:R-:W1:Y:S01]  /*0c90*/  @!P1 LDC R5, c[0x0][0xc] ;  /* 0x00000300ff059b82 */ /* 0x000e620000000800 */
[----:B------:R-:W-:Y:S01]  /*0ca0*/  ULDC UR36, c[0x0][0xc] ;  /* 0x0000030000247ab9 */ /* 0x000fe20000000800 */
[----:B------:R-:W-:Y:S02]  /*0cb0*/  ULDC UR37, c[0x0][0x10] ;  /* 0x0000040000257ab9 */ /* 0x000fe40000000800 */
[----:B------:R-:W-:-:S04]  /*0cc0*/  UIMAD.WIDE.U32 UR36, UR36, UR37, URZ ;  /* 0x00000025242472a5 */ /* 0x000fc8000f8e003f */
[----:B------:R-:W2:Y:S01]  /*0cd0*/  LDC R2, c[0x0][0x14] ;  /* 0x00000500ff027b82 */ /* 0x000ea20000000800 */
[----:B0-----:R-:W-:-:S04]  /*0ce0*/  @P1 IMAD.WIDE.U32 R10, R6, R11, R8 ;  /* 0x0000000b060a1225 */ /* 0x001fc800078e0008 */
[----:B------:R-:W-:Y:S02]  /*0cf0*/  @P1 IMAD.IADD R17, R11, 0x1, R17 ;  /* 0x000000010b111824 */ /* 0x000fe400078e0211 */
[----:B------:R-:W-:Y:S02]  /*0d00*/  @P1 IMAD.MOV.U32 R18, RZ, RZ, R10 ;  /* 0x000000ffff121224 */ /* 0x000fe400078e000a */
[----:B-1----:R-:W-:-:S04]  /*0d10*/  @!P1 IMAD.WIDE.U32 R8, R5, R14, R6 ;  /* 0x0000000e05089225 */ /* 0x002fc800078e0006 */
[----:B------:R-:W-:Y:S02]  /*0d20*/  @!P1 IMAD.MOV.U32 R18, RZ, RZ, R8 ;  /* 0x000000ffff129224 */ /* 0x000fe400078e0008 */
[----:B------:R-:W-:Y:S01]  /*0d30*/  @!P1 IMAD.MOV.U32 R17, RZ, RZ, R9 ;  /* 0x000000ffff119224 */ /* 0x000fe200078e0009 */
[----:B------:R-:W-:Y:S06]  /*0d40*/  @P0 BRA `(.L_x_10) ;  /* 0x0000000000300947 */ /* 0x000fec0003800000 */
[----:B------:R-:W-:Y:S01]  /*0d50*/  UISETP.GE.U32.AND UP0, UPT, UR40, 0x16, UPT ;  /* 0x000000162800788c */ /* 0x000fe2000bf06070 */
[----:B------:R-:W-:Y:S01]  /*0d60*/  IMAD.MOV.U32 R8, RZ, RZ, R18 ;  /* 0x000000ffff087224 */ /* 0x000fe200078e0012 */
[----:B------:R-:W-:Y:S01]  /*0d70*/  UIMAD.WIDE.U32 UR4, UR40, -0x45d1745d, URZ ;  /* 0xba2e8ba3280478a5 */ /* 0x000fe2000f8e003f */
[----:B------:R-:W-:Y:S01]  /*0d80*/  IMAD.MOV.U32 R9, RZ, RZ, R17 ;  /* 0x000000ffff097224 */ /* 0x000fe200078e0011 */
[----:B------:R-:W-:Y:S01]  /*0d90*/  UMOV UR39, URZ ;  /* 0x0000003f00277c82 */ /* 0x000fe20008000000 */
[C---:B--2---:R-:W-:Y:S01]  /*0da0*/  IMAD R17, R2.reuse, UR37, RZ ;  /* 0x0000002502117c24 */ /* 0x044fe2000f8e02ff */
[----:B------:R-:W-:Y:S01]  /*0db0*/  USHF.R.U32.HI UR4, URZ, 0x4, UR5 ;  /* 0x000000043f047899 */ /* 0x000fe20008011605 */
[----:B------:R-:W-:-:S03]  /*0dc0*/  IMAD.WIDE.U32 R8, R2, UR36, R8 ;  /* 0x0000002402087c25 */ /* 0x000fc6000f8e0008 */
[----:B------:R-:W-:Y:S01]  /*0dd0*/  UIMAD UR38, UR4, -0x16, UR40 ;  /* 0xffffffea042678a4 */ /* 0x000fe2000f8e0228 */
[----:B------:R-:W-:Y:S01]  /*0de0*/  IMAD.IADD R17, R9, 0x1, R17 ;  /* 0x0000000109117824 */ /* 0x000fe200078e0211 */
[----:B------:R-:W-:Y:S01]  /*0df0*/  @UP0 ULOP3.LUT UR39, UR4, 0x1, URZ, 0xc0, !UPT ;  /* 0x0000000104270892 */ /* 0x000fe2000f8ec03f */
[----:B------:R-:W-:-:S11]  /*0e00*/  IMAD.MOV.U32 R18, RZ, RZ, R8 ;  /* 0x000000ffff127224 */ /* 0x000fd600078e0008 */
.L_x_10:
[----:B------:R-:W-:Y:S01]  /*0e10*/  ISETP.GE.U32.AND P0, PT, R18, UR6, PT ;  /* 0x0000000612007c0c */ /* 0x000fe2000bf06070 */
[----:B------:R-:W-:Y:S01]  /*0e20*/  IMAD.MOV.U32 R32, RZ, RZ, -0x1 ;  /* 0xffffffffff207424 */ /* 0x000fe200078e00ff */
[----:B------:R-:W-:Y:S01]  /*0e30*/  PRMT R5, RZ, 0x7610, R5 ;  /* 0x00007610ff057816 */ /* 0x000fe20000000005 */
[----:B------:R-:W-:Y:S01]  /*0e40*/  IMAD.MOV.U32 R22, RZ, RZ, -0x1 ;  /* 0xffffffffff167424 */ /* 0x000fe200078e00ff */
[----:B------:R-:W-:Y:S01]  /*0e50*/  ISETP.GE.U32.AND.EX P0, PT, R17, UR7, PT, P0 ;  /* 0x0000000711007c0c */ /* 0x000fe2000bf06100 */
[----:B------:R-:W-:-:S12]  /*0e60*/  IMAD.MOV.U32 R23, RZ, RZ, -0x1 ;  /* 0xffffffffff177424 */ /* 0x000fd800078e00ff */
[----:B------:R-:W-:Y:S05]  /*0e70*/  @P0 BRA `(.L_x_11) ;  /* 0x0000000400640947 */ /* 0x000fea0003800000 */
[----:B------:R-:W0:Y:S01]  /*0e80*/  LDC.64 R20, c[0x0][0x628] ;  /* 0x00018a00ff147b82 */ /* 0x000e220000000a00 */
[----:B------:R-:W-:Y:S02]  /*0e90*/  IMAD.MOV.U32 R8, RZ, RZ, R18 ;  /* 0x000000ffff087224 */ /* 0x000fe400078e0012 */
[----:B------:R-:W-:-:S05]  /*0ea0*/  IMAD.MOV.U32 R9, RZ, RZ, R17 ;  /* 0x000000ffff097224 */ /* 0x000fca00078e0011 */
[----:B------:R-:W1:Y:S08]  /*0eb0*/  LDC R22, c[0x0][0x630] ;  /* 0x00018c00ff167b82 */ /* 0x000e700000000800 */
[----:B------:R-:W3:Y:S01]  /*0ec0*/  LDC.64 R24, c[0x0][0x620] ;  /* 0x00018800ff187b82 */ /* 0x000ee20000000a00 */
[----:B0-----:R-:W-:-:S04]  /*0ed0*/  ISETP.NE.U32.AND P0, PT, R20, RZ, PT ;  /* 0x000000ff1400720c */ /* 0x001fc80003f05070 */
[----:B------:R-:W-:-:S13]  /*0ee0*/  ISETP.NE.AND.EX P0, PT, R21, RZ, PT, P0 ;  /* 0x000000ff1500720c */ /* 0x000fda0003f05300 */
[----:B-1-3--:R-:W-:Y:S05]  /*0ef0*/  @!P0 BRA `(.L_x_12) ;  /* 0x0000000000288947 */ /* 0x00afea0003800000 */
[----:B------:R-:W0:Y:S02]  /*0f00*/  LDC R5, c[0x0][0x634] ;  /* 0x00018d00ff057b82 */ /* 0x000e240000000800 */
[----:B0-----:R-:W-:-:S05]  /*0f10*/  IADD3 R5, P0, R18, R5, RZ ;  /* 0x0000000512057210 */ /* 0x001fca0007f1e0ff */
[----:B------:R-:W-:-:S04]  /*0f20*/  IMAD.X R15, RZ, RZ, R17, P0 ;  /* 0x000000ffff0f7224 */ /* 0x000fc800000e0611 */
[----:B------:R-:W-:-:S04]  /*0f30*/  IMAD.WIDE.U32 R8, R15, R20, RZ ;  /* 0x000000140f087225 */ /* 0x000fc800078e00ff */
[----:B------:R-:W-:-:S04]  /*0f40*/  IMAD.WIDE.U32 R10, P0, R5, R21, R8 ;  /* 0x00000015050a7225 */ /* 0x000fc80007800008 */
[----:B------:R-:W-:-:S04]  /*0f50*/  IMAD.WIDE.U32 R8, R5, R20, RZ ;  /* 0x0000001405087225 */ /* 0x000fc800078e00ff */
[----:B------:R-:W-:Y:S01]  /*0f60*/  IMAD.X R13, RZ, RZ, RZ, P0 ;  /* 0x000000ffff0d7224 */ /* 0x000fe200000e06ff */
[----:B------:R-:W-:Y:S01]  /*0f70*/  IADD3 RZ, P0, R9, R10, RZ ;  /* 0x0000000a09ff7210 */ /* 0x000fe20007f1e0ff */
[----:B------:R-:W-:-:S04]  /*0f80*/  IMAD.MOV.U32 R12, RZ, RZ, R11 ;  /* 0x000000ffff0c7224 */ /* 0x000fc800078e000b */
[----:B------:R-:W-:-:S08]  /*0f90*/  IMAD.WIDE.U32.X R8, R15, R21, R12, P0 ;  /* 0x000000150f087225 */ /* 0x000fd000000e040c */
.L_x_12:
[-CC-:B------:R-:W-:Y:S01]  /*0fa0*/  SHF.R.U64 R28, R8, R22.reuse, R9.reuse ;  /* 0x00000016081c7219 */ /* 0x180fe20000001209 */
[----:B------:R-:W0:Y:S01]  /*0fb0*/  LDC R12, c[0x0][0x618] ;  /* 0x00018600ff0c7b82 */ /* 0x000e220000000800 */
[----:B------:R-:W-:Y:S01]  /*0fc0*/  SHF.R.U32.HI R7, RZ, R22, R9 ;  /* 0x00000016ff077219 */ /* 0x000fe20000011609 */
[----:B------:R-:W-:Y:S01]  /*0fd0*/  IMAD.MOV.U32 R8, RZ, RZ, R18 ;  /* 0x000000ffff087224 */ /* 0x000fe200078e0012 */
[----:B------:R-:W-:Y:S01]  /*0fe0*/  IADD3 R11, P0, RZ, -R28, RZ ;  /* 0x8000001cff0b7210 */ /* 0x000fe20007f1e0ff */
[----:B------:R-:W-:Y:S01]  /*0ff0*/  IMAD.MOV.U32 R9, RZ, RZ, R17 ;  /* 0x000000ffff097224 */ /* 0x000fe200078e0011 */
[----:B------:R-:W-:Y:S01]  /*1000*/  I2FP.F32.U32 R5, R6 ;  /* 0x0000000600057245 */ /* 0x000fe20000201000 */
[----:B------:R-:W-:Y:S02]  /*1010*/  ULDC UR4, c[0x0][0x150] ;  /* 0x0000540000047ab9 */ /* 0x000fe40000000800 */
[----:B------:R-:W1:Y:S01]  /*1020*/  LDC.64 R26, c[0x0][0x640] ;  /* 0x00019000ff1a7b82 */ /* 0x000e620000000a00 */
[----:B------:R-:W-:-:S02]  /*1030*/  IMAD.X R13, RZ, RZ, ~R7, P0 ;  /* 0x000000ffff0d7224 */ /* 0x000fc400000e0e07 */
[----:B------:R-:W-:Y:S01]  /*1040*/  FMUL R5, R5, UR4 ;  /* 0x0000000405057c20 */ /* 0x000fe20008400000 */
[----:B------:R-:W-:Y:S01]  /*1050*/  IMAD.WIDE.U32 R8, R11, R24, R8 ;  /* 0x000000180b087225 */ /* 0x000fe200078e0008 */
[----:B------:R-:W-:-:S03]  /*1060*/  ULDC UR4, c[0x0][0x154] ;  /* 0x0000550000047ab9 */ /* 0x000fc60000000800 */
[----:B------:R-:W-:Y:S01]  /*1070*/  IMAD R10, R13, R24, RZ ;  /* 0x000000180d0a7224 */ /* 0x000fe200078e02ff */
[----:B------:R-:W3:Y:S01]  /*1080*/  LDC R7, c[0x0][0x144] ;  /* 0x00005100ff077b82 */ /* 0x000ee20000000800 */
[----:B------:R-:W4:Y:S02]  /*1090*/  F2I.U32.TRUNC.NTZ R5, R5 ;  /* 0x0000000500057305 */ /* 0x000f24000020f000 */
[----:B------:R-:W-:-:S04]  /*10a0*/  IMAD R11, R11, R25, R10 ;  /* 0x000000190b0b7224 */ /* 0x000fc800078e020a */
[----:B------:R-:W-:Y:S01]  /*10b0*/  IMAD.IADD R9, R9, 0x1, R11 ;  /* 0x0000000109097824 */ /* 0x000fe200078e020b */
[----:B------:R-:W2:Y:S04]  /*10c0*/  LDC R13, c[0x0][0x608] ;  /* 0x00018200ff0d7b82 */ /* 0x000ea80000000800 */
[----:B0-----:R-:W-:Y:S02]  /*10d0*/  SHF.R.U64 R29, R8, R12, R9 ;  /* 0x0000000c081d7219 */ /* 0x001fe40000001209 */
[----:B------:R-:W-:Y:S02]  /*10e0*/  I2FP.F32.U32 R8, R14 ;  /* 0x0000000e00087245 */ /* 0x000fe40000201000 */
[----:B------:R-:W0:Y:S01]  /*10f0*/  LDC R20, c[0x0][0x658] ;  /* 0x00019600ff147b82 */ /* 0x000e220000000800 */
[----:B-1----:R-:W-:Y:S01]  /*1100*/  ISETP.NE.U32.AND P0, PT, R26, RZ, PT ;  /* 0x000000ff1a00720c */ /* 0x002fe20003f05070 */
[----:B----4-:R-:W-:-:S02]  /*1110*/  IMAD.MOV R10, RZ, RZ, -R5 ;  /* 0x000000ffff0a7224 */ /* 0x010fc400078e0a05 */
[----:B------:R-:W-:Y:S01]  /*1120*/  FMUL R8, R8, UR4 ;  /* 0x0000000408087c20 */ /* 0x000fe20008400000 */
[----:B------:R-:W-:Y:S01]  /*1130*/  SHF.R.U32.HI R12, RZ, R12, R9 ;  /* 0x0000000cff0c7219 */ /* 0x000fe20000011609 */
[----:B------:R-:W-:Y:S01]  /*1140*/  IMAD.MOV.U32 R9, RZ, RZ, -0x1 ;  /* 0xffffffffff097424 */ /* 0x000fe200078e00ff */
[----:B------:R-:W-:Y:S01]  /*1150*/  ISETP.NE.AND.EX P0, PT, R27, RZ, PT, P0 ;  /* 0x000000ff1b00720c */ /* 0x000fe20003f05300 */
[----:B------:R1:W4:Y:S01]  /*1160*/  F2I.U32.TRUNC.NTZ R15, R8 ;  /* 0x00000008000f7305 */ /* 0x000322000020f000 */
[----:B------:R-:W1:Y:S01]  /*1170*/  LDC R21, c[0x0][0x148] ;  /* 0x00005200ff157b82 */ /* 0x000e620000000800 */
[----:B---3--:R-:W-:Y:S02]  /*1180*/  IMAD R5, R7, R10, R6 ;  /* 0x0000000a07057224 */ /* 0x008fe400078e0206 */
[----:B------:R-:W-:-:S05]  /*1190*/  IMAD.MOV.U32 R7, RZ, RZ, 0x1 ;  /* 0x00000001ff077424 */ /* 0x000fca00078e00ff */
[----:B------:R-:W3:Y:S01]  /*11a0*/  LDC R22, c[0x0][0x648] ;  /* 0x00019200ff167b82 */ /* 0x000ee20000000800 */
[-CC-:B--2---:R-:W-:Y:S02]  /*11b0*/  SHF.R.U64 R30, R29, R13.reuse, R12.reuse ;  /* 0x0000000d1d1e7219 */ /* 0x184fe4000000120c */
[----:B------:R-:W-:-:S05]  /*11c0*/  SHF.R.U32.HI R13, RZ, R13, R12 ;  /* 0x0000000dff0d7219 */ /* 0x000fca000001160c */
[----:B------:R-:W2:Y:S01]  /*11d0*/  LDC R25, c[0x0][0x638] ;  /* 0x00018e00ff197b82 */ /* 0x000ea20000000800 */
[-C--:B0-----:R-:W-:Y:S02]  /*11e0*/  SHF.L.U32 R6, R9, R20.reuse, RZ ;  /* 0x0000001409067219 */ /* 0x081fe400000006ff */
[-CC-:B------:R-:W-:Y:S02]  /*11f0*/  SHF.R.U64 R36, R30, R20.reuse, R13.reuse ;  /* 0x000000141e247219 */ /* 0x180fe4000000120d */
[-C--:B------:R-:W-:Y:S02]  /*1200*/  SHF.R.U32.HI R23, RZ, R20.reuse, R13 ;  /* 0x00000014ff177219 */ /* 0x080fe4000001160d */
[----:B------:R-:W-:Y:S01]  /*1210*/  SHF.L.U32 R12, R7, R20, RZ ;  /* 0x00000014070c7219 */ /* 0x000fe200000006ff */
[----:B------:R-:W0:Y:S01]  /*1220*/  LDC R32, c[0x0][0x610] ;  /* 0x00018400ff207b82 */ /* 0x000e220000000800 */
[----:B------:R-:W-:Y:S01]  /*1230*/  LOP3.LUT R13, RZ, R6, RZ, 0x33, !PT ;  /* 0x00000006ff0d7212 */ /* 0x000fe200078e33ff */
[----:B------:R-:W-:-:S02]  /*1240*/  IMAD.MOV.U32 R6, RZ, RZ, R36 ;  /* 0x000000ffff067224 */ /* 0x000fc400078e0024 */
[----:B------:R-:W-:-:S04]  /*1250*/  IMAD.MOV.U32 R7, RZ, RZ, R23 ;  /* 0x000000ffff077224 */ /* 0x000fc800078e0017 */
[----:B------:R-:W0:Y:S01]  /*1260*/  LDC R24, c[0x0][0x600] ;  /* 0x00018000ff187b82 */ /* 0x000e220000000800 */
[----:B-1--4-:R-:W-:Y:S05]  /*1270*/  @!P0 BRA `(.L_x_13) ;  /* 0x0000000000288947 */ /* 0x012fea0003800000 */
[----:B------:R-:W1:Y:S02]  /*1280*/  LDC R11, c[0x0][0x64c] ;  /* 0x00019300ff0b7b82 */ /* 0x000e640000000800 */
[----:B-1----:R-:W-:-:S05]  /*1290*/  IADD3 R11, P0, R11, R36, RZ ;  /* 0x000000240b0b7210 */ /* 0x002fca0007f1e0ff */
        /* <DEDUP_REMOVED lines=8> */
.L_x_13:
[----:B---3--:R-:W-:Y:S01]  /*1320*/  SHF.R.U64 R7, R6, R22, R7 ;  /* 0x0000001606077219 */ /* 0x008fe20000001207 */
[----:B0-----:R-:W-:Y:S01]  /*1330*/  VIADD R6, R24, 0xffffffff ;  /* 0xffffffff18067836 */ /* 0x001fe20000000000 */
[----:B------:R-:W-:Y:S01]  /*1340*/  LOP3.LUT R13, R30, R13, RZ, 0xc0, !PT ;  /* 0x0000000d1e0d7212 */ /* 0x000fe200078ec0ff */
[----:B------:R-:W-:Y:S02]  /*1350*/  IMAD.MOV R15, RZ, RZ, -R15 ;  /* 0x000000ffff0f7224 */ /* 0x000fe400078e0a0f */
[----:B------:R-:W-:Y:S01]  /*1360*/  IMAD.MOV R8, RZ, RZ, -R7 ;  /* 0x000000ffff087224 */ /* 0x000fe200078e0a07 */
[----:B------:R-:W-:Y:S01]  /*1370*/  LOP3.LUT R6, R29, R6, RZ, 0xc0, !PT ;  /* 0x000000061d067212 */ /* 0x000fe200078ec0ff */
[----:B------:R-:W-:Y:S02]  /*1380*/  IMAD R12, R12, R7, R13 ;  /* 0x000000070c0c7224 */ /* 0x000fe400078e020d */
[----:B------:R-:W-:Y:S02]  /*1390*/  @P1 IMAD R5, R21, R15, R14 ;  /* 0x0000000f15051224 */ /* 0x000fe400078e020e */
[----:B--2---:R-:W-:-:S02]  /*13a0*/  IMAD R7, R8, R25, R36 ;  /* 0x0000001908077224 */ /* 0x004fc400078e0224 */
[----:B------:R-:W-:Y:S02]  /*13b0*/  IMAD R32, R12, R32, R5 ;  /* 0x000000200c207224 */ /* 0x000fe400078e0205 */
[----:B------:R-:W-:Y:S02]  /*13c0*/  IMAD R7, R7, R24, R6 ;  /* 0x0000001807077224 */ /* 0x000fe400078e0206 */
[----:B------:R-:W-:Y:S02]  /*13d0*/  IMAD.MOV.U32 R5, RZ, RZ, 0x1 ;  /* 0x00000001ff057424 */ /* 0x000fe400078e00ff */
[----:B------:R-:W-:Y:S01]  /*13e0*/  IMAD.MOV.U32 R23, RZ, RZ, R28 ;  /* 0x000000ffff177224 */ /* 0x000fe200078e001c */
[----:B------:R-:W-:Y:S02]  /*13f0*/  SEL R22, R7, R32, !P1 ;  /* 0x0000002007167207 */ /* 0x000fe40004800000 */
[----:B------:R-:W-:-:S07]  /*1400*/  SEL R32, R32, R7, !P1 ;  /* 0x0000000720207207 */ /* 0x000fce0004800000 */
.L_x_11:
[----:B------:R-:W-:Y:S05]  /*1410*/  @!P2 BRA `(.L_x_14) ;  /* 0x000000200030a947 */ /* 0x000fea0003800000 */
[----:B------:R-:W-:-:S13]  /*1420*/  ISETP.GT.U32.AND P0, PT, R31, 0x1, PT ;  /* 0x000000011f00780c */ /* 0x000fda0003f04070 */
[----:B------:R-:W-:Y:S05]  /*1430*/  @P0 EXIT ;  /* 0x000000000000094d */ /* 0x000fea0003800000 */
.L_x_15:
[----:B------:R-:W-:-:S08]  /*1440*/  NOP ;  /* 0x0000000000007918 */ /* 0x000fd00000000000 */
[----:B------:R-:W0:Y:S02]  /*1450*/  USETMAXREG.TRY_ALLOC.CTAPOOL UP0, 0xe8 ;  /* 0x000000e8000079c8 */ /* 0x000e240008000600 */
[----:B0-----:R-:W-:-:S13]  /*1460*/  PLOP3.LUT P0, PT, PT, PT, UP0, 0x80, 0x0 ;  /* 0x000000000000781c */ /* 0x001fda0003f0f008 */
[----:B------:R-:W-:Y:S05]  /*1470*/  @!P0 BRA `(.L_x_15) ;  /* 0xfffffffc00f08947 */ /* 0x000fea000383ffff */
[----:B------:R-:W-:-:S13]  /*1480*/  LOP3.LUT P0, RZ, R5, 0xff, RZ, 0xc0, !PT ;  /* 0x000000ff05ff7812 */ /* 0x000fda000780c0ff */
[----:B------:R-:W-:Y:S05]  /*1490*/  @!P0 EXIT ;  /* 0x000000000000894d */ /* 0x000fea0003800000 */
[----:B------:R-:W0:Y:S01]  /*14a0*/  S2UR UR4, SR_CgaCtaId ;  /* 0x00000000000479c3 */ /* 0x000e220000008800 */
[----:B------:R-:W-:Y:S01]  /*14b0*/  SHF.R.S32.HI R0, RZ, 0x1f, R3 ;  /* 0x0000001fff007819 */ /* 0x000fe20000011403 */
[----:B------:R-:W-:Y:S01]  /*14c0*/  UIADD3 UR5, UR45, -0x1, URZ ;  /* 0xffffffff2d057890 */ /* 0x000fe2000fffe03f */
[----:B------:R-:W-:Y:S01]  /*14d0*/  LOP3.LUT R46, R16, 0x1, RZ, 0xfc, !PT ;  /* 0x00000001102e7812 */ /* 0x000fe200078efcff */
[----:B------:R-:W-:Y:S01]  /*14e0*/  UMOV UR42, 0x400 ;  /* 0x00000400002a7882 */ /* 0x000fe20000000000 */
[CC--:B------:R-:W-:Y:S01]  /*14f0*/  LEA.HI R4, R0.reuse, R3.reuse, RZ, 0x2 ;  /* 0x0000000300047211 */ /* 0x0c0fe200078f10ff */
[----:B------:R-:W-:Y:S01]  /*1500*/  UISETP.LT.AND UP0, UPT, UR40, 0x1, UPT ;  /* 0x000000012800788c */ /* 0x000fe2000bf01270 */
[----:B------:R-:W-:Y:S01]  /*1510*/  LEA.HI R0, R0, R3, RZ, 0x5 ;  /* 0x0000000300007211 */ /* 0x000fe200078f28ff */
[----:B------:R-:W-:Y:S01]  /*1520*/  USHF.L.U32 UR41, UR40, 0x1, URZ ;  /* 0x0000000128297899 */ /* 0x000fe2000800063f */
[--C-:B------:R-:W-:Y:S01]  /*1530*/  SHF.R.S32.HI R36, RZ, 0x2, R4.reuse ;  /* 0x00000002ff247819 */ /* 0x100fe20000011404 */
[----:B------:R-:W-:Y:S01]  /*1540*/  USEL UR44, UR40, 0x1, UP0 ;  /* 0x00000001282c7887 */ /* 0x000fe20008000000 */
[----:B------:R-:W-:Y:S01]  /*1550*/  SHF.R.S32.HI R5, RZ, 0x1f, R4 ;  /* 0x0000001fff057819 */ /* 0x000fe20000011404 */
[----:B------:R-:W-:Y:S01]  /*1560*/  UISETP.NE.AND UP0, UPT, UR5, URZ, UPT ;  /* 0x0000003f0500728c */ /* 0x000fe2000bf05270 */
[----:B------:R-:W-:Y:S01]  /*1570*/  LOP3.LUT R4, R4, 0xfffffffc, RZ, 0xc0, !PT ;  /* 0xfffffffc04047812 */ /* 0x000fe200078ec0ff */
[----:B------:R-:W-:Y:S01]  /*1580*/  UIADD3 UR44, -UR44, UR40, URZ ;  /* 0x000000282c2c7290 */ /* 0x000fe2000fffe13f */
[----:B------:R-:W-:Y:S01]  /*1590*/  LEA.HI R5, R5, R36, RZ, 0x3 ;  /* 0x0000002405057211 */ /* 0x000fe200078f18ff */
[----:B------:R-:W-:-:S02]  /*15a0*/  USEL UR7, URZ, 0x1, UP0 ;  /* 0x000000013f077887 */ /* 0x000fc40008000000 */
[----:B------:R-:W-:Y:S01]  /*15b0*/  IMAD.IADD R35, R3, 0x1, -R4 ;  /* 0x0000000103237824 */ /* 0x000fe200078e0a04 */
[----:B------:R-:W-:-:S03]  /*15c0*/  LOP3.LUT R5, R5, 0xfffffff8, RZ, 0xc0, !PT ;  /* 0xfffffff805057812 */ /* 0x000fc600078ec0ff */
[----:B------:R-:W-:Y:S01]  /*15d0*/  IMAD.U32 R42, RZ, RZ, UR7 ;  /* 0x00000007ff2a7e24 */ /* 0x000fe2000f8e00ff */
[----:B0-----:R-:W-:Y:S01]  /*15e0*/  ULEA UR42, UR4, UR42, 0x18 ;  /* 0x0000002a042a7291 */ /* 0x001fe2000f8ec03f */
[----:B------:R-:W-:Y:S01]  /*15f0*/  IMAD.IADD R36, R36, 0x1, -R5 ;  /* 0x0000000124247824 */ /* 0x000fe200078e0a05 */
[----:B------:R-:W-:Y:S01]  /*1600*/  USHF.L.U32 UR4, UR5, 0x3, URZ ;  /* 0x0000000305047899 */ /* 0x000fe2000800063f */
[----:B------:R-:W-:Y:S01]  /*1610*/  SHF.R.S32.HI R5, RZ, 0x5, R0 ;  /* 0x00000005ff057819 */ /* 0x000fe20000011400 */
[----:B------:R-:W-:Y:S02]  /*1620*/  UIADD3 UR5, UR42, 0x2c280, URZ ;  /* 0x0002c2802a057890 */ /* 0x000fe4000fffe03f */
[----:B------:R-:W-:Y:S01]  /*1630*/  ULOP3.LUT UR4, UR4, 0x8, URZ, 0xc0, !UPT ;  /* 0x0000000804047892 */ /* 0x000fe2000f8ec03f */
[--C-:B------:R-:W-:Y:S01]  /*1640*/  SHF.R.S32.HI R37, RZ, 0x1f, R36.reuse ;  /* 0x0000001fff257819 */ /* 0x100fe20000011424 */
[----:B------:R-:W-:Y:S01]  /*1650*/  UIADD3 UR6, UR42, 0x280, URZ ;  /* 0x000002802a067890 */ /* 0x000fe2000fffe03f */
[----:B------:R-:W-:Y:S01]  /*1660*/  IMAD R38, R5, -0x10, -R36 ;  /* 0xfffffff005267824 */ /* 0x000fe200078e0a24 */
[----:B------:R-:W-:-:S02]  /*1670*/  ULOP3.LUT UR46, UR4, 0x8, URZ, 0x3c, !UPT ;  /* 0x00000008042e7892 */ /* 0x000fc4000f8e3c3f */
[----:B------:R-:W-:Y:S01]  /*1680*/  ULOP3.LUT UR47, UR4, 0x18, URZ, 0x3c, !UPT ;  /* 0x00000018042f7892 */ /* 0x000fe2000f8e3c3f */
[----:B------:R-:W-:Y:S01]  /*1690*/  IMAD.WIDE R36, R5, 0x10, R36 ;  /* 0x0000001005247825 */ /* 0x000fe200078e0224 */
[----:B------:R-:W-:Y:S01]  /*16a0*/  UIADD3 UR43, UR42, 0x170, URZ ;  /* 0x000001702a2b7890 */ /* 0x000fe2000fffe03f */
[----:B------:R-:W-:Y:S01]  /*16b0*/  ULDC UR4, c[0x0][0x284] ;  /* 0x0000a10000047ab9 */ /* 0x000fe20000000800 */
[----:B------:R-:W-:Y:S01]  /*16c0*/  USHF.R.U32.HI UR5, URZ, 0x4, UR5 ;  /* 0x000000043f057899 */ /* 0x000fe20008011605 */
[----:B------:R-:W-:Y:S01]  /*16d0*/  VIADD R38, R38, UR4 ;  /* 0x0000000426267c36 */ /* 0x000fe20008000000 */
[----:B------:R-:W-:Y:S02]  /*16e0*/  USHF.R.U32.HI UR6, URZ, 0x4, UR6 ;  /* 0x000000043f067899 */ /* 0x000fe40008011606 */
[----:B------:R-:W-:Y:S02]  /*16f0*/  ULEA UR45, UR45, UR43, 0x3 ;  /* 0x0000002b2d2d7291 */ /* 0x000fe4000f8e183f */
[----:B------:R-:W-:-:S02]  /*1700*/  ULOP3.LUT UR48, UR5, 0x3fff, URZ, 0xc0, !UPT ;  /* 0x00003fff05307892 */ /* 0x000fc4000f8ec03f */
[----:B------:R-:W-:-:S12]  /*1710*/  ULOP3.LUT UR49, UR6, 0x3fff, URZ, 0xc0, !UPT ;  /* 0x00003fff06317892 */ /* 0x000fd8000f8ec03f */
.L_x_51:
[----:B------:R-:W-:Y:S01]  /*1720*/  SHF.L.U32 R0, R42, 0x1f, RZ ;  /* 0x0000001f2a007819 */ /* 0x000fe200000006ff */
[----:B------:R-:W-:Y:S02]  /*1730*/  ULDC UR4, c[0x0][0x28c] ;  /* 0x0000a30000047ab9 */ /* 0x000fe40000000800 */
[----:B------:R-:W-:Y:S01]  /*1740*/  ISETP.LT.AND P1, PT, RZ, UR4, PT ;  /* 0x00000004ff007c0c */ /* 0x000fe2000bf21270 */
[----:B------:R-:W0:Y:S02]  /*1750*/  SYNCS.PHASECHK.TRANS64.TRYWAIT P0, [UR45+-0x8], R0 ;  /* 0xfffff800ff0075a7 */ /* 0x000e24000800016d */
[----:B01-34-:R-:W-:Y:S10]  /*1760*/  @!P0 BRA `(.L_x_16) ;  /* 0x0000003400dc8947 */ /* 0x01bff40003800000 */
.L_x_91:
[----:B------:R-:W-:Y:S05]  /*1770*/  @P1 BRA `(.L_x_17) ;  /* 0x0000000000401947 */ /* 0x000fea0003800000 */
[----:B0-----:R-:W-:Y:S01]  /*1780*/  MOV R0, 0x0 ;  /* 0x0000000000007802 */ /* 0x001fe20000000f00 */
[----:B------:R-:W-:Y:S01]  /*1790*/  ULDC.64 UR4, c[0x4][0x68] ;  /* 0x01001a0000047ab9 */ /* 0x000fe20000000a00 */
[----:B------:R-:W-:Y:S01]  /*17a0*/  ULDC.64 UR6, c[0x4][0x8] ;  /* 0x0100020000067ab9 */ /* 0x000fe20000000a00 */
[----:B------:R-:W-:Y:S01]  /*17b0*/  IMAD.U32 R4, RZ, RZ, UR4 ;  /* 0x00000004ff047e24 */ /* 0x000fe2000f8e00ff */
[----:B------:R0:W1:Y:S01]  /*17c0*/  LDC.64 R14, c[0x4][R0] ;  /* 0x01000000000e7b82 */ /* 0x0000620000000a00 */
[----:B------:R-:W-:Y:S01]  /*17d0*/  IMAD.U32 R5, RZ, RZ, UR5 ;  /* 0x00000005ff057e24 */ /* 0x000fe2000f8e00ff */
[----:B------:R-:W-:Y:S01]  /*17e0*/  ULDC.64 UR4, c[0x4][0x70] ;  /* 0x01001c0000047ab9 */ /* 0x000fe20000000a00 */
[----:B------:R-:W-:Y:S02]  /*17f0*/  IMAD.U32 R10, RZ, RZ, UR6 ;  /* 0x00000006ff0a7e24 */ /* 0x000fe4000f8e00ff */
[----:B------:R-:W-:Y:S02]  /*1800*/  IMAD.U32 R6, RZ, RZ, UR4 ;  /* 0x00000004ff067e24 */ /* 0x000fe4000f8e00ff */
[----:B------:R-:W-:-:S02]  /*1810*/  IMAD.U32 R7, RZ, RZ, UR5 ;  /* 0x00000005ff077e24 */ /* 0x000fc4000f8e00ff */
[----:B------:R-:W-:Y:S02]  /*1820*/  IMAD.U32 R11, RZ, RZ, UR7 ;  /* 0x00000007ff0b7e24 */ /* 0x000fe4000f8e00ff */
[----:B------:R-:W-:Y:S02]  /*1830*/  IMAD.MOV.U32 R8, RZ, RZ, 0x1e1 ;  /* 0x000001e1ff087424 */ /* 0x000fe400078e00ff */
[----:B------:R-:W-:Y:S02]  /*1840*/  IMAD.MOV.U32 R12, RZ, RZ, 0x1 ;  /* 0x00000001ff0c7424 */ /* 0x000fe400078e00ff */
[----:B0-----:R-:W-:-:S07]  /*1850*/  IMAD.MOV.U32 R13, RZ, RZ, RZ ;  /* 0x000000ffff0d7224 */ /* 0x001fce00078e00ff */
[----:B------:R-:W-:-:S07]  /*1860*/  LEPC R20, `(.L_x_17) ;  /* 0x000000001014794e */ /* 0x000fce0000000000 */
[----:B-12--5:R-:W-:Y:S05]  /*1870*/  CALL.ABS.NOINC R14 ;  /* 0x000000000e007343 */ /* 0x026fea0003c00000 */
.L_x_17:
[----:B------:R-:W-:-:S13]  /*1880*/  ISETP.NE.AND P0, PT, R46, 0x3, PT ;  /* 0x000000032e00780c */ /* 0x000fda0003f05270 */
[----:B------:R-:W-:Y:S05]  /*1890*/  @!P0 BRA `(.L_x_18) ;  /* 0x0000000000048947 */ /* 0x000fea0003800000 */
[----:B------:R-:W-:Y:S01]  /*18a0*/  BPT.TRAP 0x1 ;  /* 0x000000040000795c */ /* 0x000fe20000300000 */
.L_x_18:
[----:B0-----:R-:W-:Y:S02]  /*18b0*/  IMAD.U32 R3, RZ, RZ, UR38 ;  /* 0x00000026ff037e24 */ /* 0x001fe4000f8e00ff */
[----:B------:R-:W-:-:S03]  /*18c0*/  IMAD.U32 R0, RZ, RZ, UR39 ;  /* 0x00000027ff007e24 */ /* 0x000fc6000f8e00ff */
[----:B------:R-:W-:Y:S02]  /*18d0*/  LEA R3, R3, UR42, 0x3 ;  /* 0x0000002a03037c11 */ /* 0x000fe4000f8e18ff */
[----:B------:R-:W-:-:S04]  /*18e0*/  SHF.L.U32 R0, R0, 0x1f, RZ ;  /* 0x0000001f00007819 */ /* 0x000fc800000006ff */
[----:B------:R0:W1:Y:S01]  /*18f0*/  SYNCS.PHASECHK.TRANS64.TRYWAIT P1, [R3+URZ], R0 ;  /* 0x00000000030075a7 */ /* 0x000062000802017f */
[----:B------:R-:W-:Y:S05]  /*1900*/  @!P0 BRA `(.L_x_19) ;  /* 0x0000000000048947 */ /* 0x000fea0003800000 */
[----:B------:R-:W-:Y:S01]  /*1910*/  BPT.TRAP 0x1 ;  /* 0x000000040000795c */ /* 0x000fe20000300000 */
.L_x_19:
[----:B-1----:R-:W-:Y:S05]  /*1920*/  @P1 BRA `(.L_x_20) ;  /* 0x0000000000081947 */ /* 0x002fea0003800000 */
[----:B------:R-:W1:Y:S02]  /*1930*/  SYNCS.PHASECHK.TRANS64.TRYWAIT P1, [R3+URZ], R0 ;  /* 0x00000000030075a7 */ /* 0x000e64000802017f */
[----:B-1----:R-:W-:Y:S05]  /*1940*/  @!P1 BRA `(.L_x_21) ;  /* 0x00000034007c9947 */ /* 0x002fea0003800000 */
.L_x_20:
[----:B------:R-:W-:Y:S05]  /*1950*/  WARPSYNC.ALL ;  /* 0x0000000000007948 */ /* 0x000fea0003800000 */
[----:B------:R-:W-:Y:S01]  /*1960*/  ULEA UR8, UR38, UR49, 0x9 ;  /* 0x0000003126087291 */ /* 0x000fe2000f8e483f */
[----:B------:R-:W-:Y:S01]  /*1970*/  WARPGROUP.ARRIVE ;  /* 0x00000000000079c5 */ /* 0x000fe20000000000 */
[----:B------:R-:W-:Y:S01]  /*1980*/  ULEA UR9, UR38, UR48, 0x7 ;  /* 0x0000003026097291 */ /* 0x000fe2000f8e383f */
[----:B01----:R-:W-:Y:S01]  /*1990*/  IMAD.U32 R0, RZ, RZ, UR44 ;  /* 0x0000002cff007e24 */ /* 0x003fe2000f8e00ff */
[----:B------:R-:W-:Y:S01]  /*19a0*/  UMOV UR5, 0x40000040 ;  /* 0x4000004000057882 */ /* 0x000fe20000000000 */
[----:B------:R-:W-:-:S02]  /*19b0*/  UMOV UR7, 0xc0000010 ;  /* 0xc000001000077882 */ /* 0x000fc40000000000 */
[----:B------:R-:W-:Y:S01]  /*19c0*/  UMOV UR4, UR8 ;  /* 0x0000000800047c82 */ /* 0x000fe20008000000 */
[----:B------:R-:W-:Y:S01]  /*19d0*/  ISETP.GE.AND P1, PT, R0, 0x1, PT ;  /* 0x000000010000780c */ /* 0x000fe20003f26270 */
[----:B------:R-:W-:Y:S02]  /*19e0*/  UMOV UR6, UR9 ;  /* 0x0000000900067c82 */ /* 0x000fe40008000000 */
[----:B------:R-:W-:Y:S01]  /*19f0*/  HGMMA.64x16x16.F32 R24, gdesc[UR4].tnspA.tnspB, RZ, !UPT, gsb0 ;  /* 0x60200000041879f0 */ /* 0x000fe2000c0008ff */
[----:B------:R-:W-:Y:S02]  /*1a00*/  UIADD3 UR4, UR8, 0x80, URZ ;  /* 0x0000008008047890 */ /* 0x000fe4000fffe03f */
[----:B------:R-:W-:Y:S01]  /*1a10*/  UIADD3 UR6, UR9, 0x20, URZ ;  /* 0x0000002009067890 */ /* 0x000fe2000fffe03f */
[----:B------:R-:W-:Y:S01]  /*1a20*/  UMOV UR5, 0x40000040 ;  /* 0x4000004000057882 */ /* 0x000fe20000000000 */
[----:B------:R-:W-:Y:S01]  /*1a30*/  UMOV UR7, 0xc0000010 ;  /* 0xc000001000077882 */ /* 0x000fe20000000000 */
[----:B------:R-:W-:-:S02]  /*1a40*/  WARPGROUP.DEPBAR.LE gsb0, 0x0 ;  /* 0x00008000000079c5 */ /* 0x000fc40000010000 */
[----:B------:R-:W-:-:S06]  /*1a50*/  WARPGROUP.ARRIVE ;  /* 0x00000000000079c5 */ /* 0x000fcc0000000000 */
[----:B------:R-:W-:Y:S01]  /*1a60*/  HGMMA.64x16x16.F32 R24, gdesc[UR4].tnspA.tnspB, R24, gsb0 ;  /* 0x60200000041879f0 */ /* 0x000fe20008000818 */
[----:B------:R-:W-:Y:S02]  /*1a70*/  UIADD3 UR4, UR8, 0x100, URZ ;  /* 0x0000010008047890 */ /* 0x000fe4000fffe03f */
[----:B------:R-:W-:Y:S01]  /*1a80*/  UIADD3 UR6, UR9, 0x40, URZ ;  /* 0x0000004009067890 */ /* 0x000fe2000fffe03f */
[----:B------:R-:W-:Y:S01]  /*1a90*/  UMOV UR5, 0x40000040 ;  /* 0x4000004000057882 */ /* 0x000fe20000000000 */
[----:B------:R-:W-:Y:S01]  /*1aa0*/  UMOV UR7, 0xc0000010 ;  /* 0xc000001000077882 */ /* 0x000fe20000000000 */
[----:B------:R-:W-:Y:S02]  /*1ab0*/  WARPGROUP.DEPBAR.LE gsb0, 0x0 ;  /* 0x00008000000079c5 */ /* 0x000fe40000010000 */
        /* <DEDUP_REMOVED lines=8> */
[----:B------:R-:W-:Y:S03]  /*1b40*/  HGMMA.64x16x16.F32 R24, gdesc[UR4].tnspA.tnspB, R24, gsb0 ;  /* 0x60200000041879f0 */ /* 0x000fe60008000818 */
[----:B------:R-:W-:Y:S02]  /*1b50*/  WARPGROUP.DEPBAR.LE gsb0, 0x0 ;  /* 0x00008000000079c5 */ /* 0x000fe40000010000 */
[----:B------:R-:W-:Y:S05]  /*1b60*/  @!P1 BRA `(.L_x_22) ;  /* 0x0000000400109947 */ /* 0x000fea0003800000 */
[----:B------:R-:W-:Y:S01]  /*1b70*/  UIADD3 UR4, UR38, 0x1, URZ ;  /* 0x0000000126047890 */ /* 0x000fe2000fffe03f */
[----:B------:R-:W-:Y:S01]  /*1b80*/  IMAD.U32 R0, RZ, RZ, UR44 ;  /* 0x0000002cff007e24 */ /* 0x000fe2000f8e00ff */
[----:B------:R-:W-:Y:S02]  /*1b90*/  UMOV UR9, UR38 ;  /* 0x0000002600097c82 */ /* 0x000fe40008000000 */
[----:B------:R-:W-:-:S04]  /*1ba0*/  UISETP.NE.AND UP0, UPT, UR4, 0x16, UPT ;  /* 0x000000160400788c */ /* 0x000fc8000bf05270 */
[----:B------:R-:W-:Y:S02]  /*1bb0*/  USEL UR5, URZ, 0x1, UP0 ;  /* 0x000000013f057887 */ /* 0x000fe40008000000 */
[----:B------:R-:W-:Y:S02]  /*1bc0*/  USEL UR8, UR4, URZ, UP0 ;  /* 0x0000003f04087287 */ /* 0x000fe40008000000 */
[----:B------:R-:W-:-:S06]  /*1bd0*/  ULOP3.LUT UR5, UR39, UR5, URZ, 0x3c, !UPT ;  /* 0x0000000527057292 */ /* 0x000fcc000f8e3c3f */
[----:B------:R-:W-:-:S07]  /*1be0*/  IMAD.U32 R5, RZ, RZ, UR5 ;  /* 0x00000005ff057e24 */ /* 0x000fce000f8e00ff */
.L_x_29:
[----:B01----:R-:W-:Y:S05]  /*1bf0*/  @!P0 BRA `(.L_x_23) ;  /* 0x0000000000048947 */ /* 0x003fea0003800000 */
[----:B------:R-:W-:Y:S01]  /*1c00*/  BPT.TRAP 0x1 ;  /* 0x000000040000795c */ /* 0x000fe20000300000 */
.L_x_23:
[----:B------:R-:W-:Y:S01]  /*1c10*/  ULEA UR4, UR8, UR42, 0x3 ;  /* 0x0000002a08047291 */ /* 0x000fe2000f8e183f */
[----:B------:R-:W-:-:S08]  /*1c20*/  SHF.L.U32 R3, R5, 0x1f, RZ ;  /* 0x0000001f05037819 */ /* 0x000fd000000006ff */
[----:B------:R0:W1:Y:S01]  /*1c30*/  SYNCS.PHASECHK.TRANS64.TRYWAIT P1, [UR4], R3 ;  /* 0x00000003ff0075a7 */ /* 0x0000620008020144 */
[----:B------:R-:W-:Y:S05]  /*1c40*/  @!P0 BRA `(.L_x_24) ;  /* 0x0000000000048947 */ /* 0x000fea0003800000 */
[----:B------:R-:W-:Y:S01]  /*1c50*/  BPT.TRAP 0x1 ;  /* 0x000000040000795c */ /* 0x000fe20000300000 */
.L_x_24:
[----:B-1----:R-:W-:Y:S05]  /*1c60*/  @P1 BRA `(.L_x_25) ;  /* 0x0000000000081947 */ /* 0x002fea0003800000 */
[----:B------:R-:W1:Y:S02]  /*1c70*/  SYNCS.PHASECHK.TRANS64.TRYWAIT P1, [UR4], R3 ;  /* 0x00000003ff0075a7 */ /* 0x000e640008020144 */
[----:B-1----:R-:W-:Y:S05]  /*1c80*/  @!P1 BRA `(.L_x_26) ;  /* 0x0000003000c09947 */ /* 0x002fea0003800000 */
.L_x_25:
[----:B------:R-:W-:Y:S01]  /*1c90*/  ULEA UR10, UR8, UR49, 0x9 ;  /* 0x00000031080a7291 */ /* 0x000fe2000f8e483f */
[----:B------:R-:W-:Y:S01]  /*1ca0*/  WARPGROUP.ARRIVE ;  /* 0x00000000000079c5 */ /* 0x000fe20000000000 */
[----:B------:R-:W-:Y:S01]  /*1cb0*/  ULEA UR11, UR8, UR48, 0x7 ;  /* 0x00000030080b7291 */ /* 0x000fe2000f8e383f */
[----:B------:R-:W-:Y:S01]  /*1cc0*/  UMOV UR5, 0x40000040 ;  /* 0x4000004000057882 */ /* 0x000fe20000000000 */
[----:B------:R-:W-:-:S03]  /*1cd0*/  UMOV UR7, 0xc0000010 ;  /* 0xc000001000077882 */ /* 0x000fc60000000000 */
[----:B------:R-:W-:Y:S02]  /*1ce0*/  UMOV UR4, UR10 ;  /* 0x0000000a00047c82 */ /* 0x000fe40008000000 */
[----:B------:R-:W-:Y:S02]  /*1cf0*/  UMOV UR6, UR11 ;  /* 0x0000000b00067c82 */ /* 0x000fe40008000000 */
[----:B------:R-:W-:Y:S01]  /*1d00*/  HGMMA.64x16x16.F32 R24, gdesc[UR4].tnspA.tnspB, R24, gsb0 ;  /* 0x60200000041879f0 */ /* 0x000fe20008000818 */
        /* <DEDUP_REMOVED lines=23> */
[----:B------:R-:W-:Y:S01]  /*1e80*/  BPT.TRAP 0x1 ;  /* 0x000000040000795c */ /* 0x000fe20000300000 */
.L_x_27:
[----:B------:R-:W-:Y:S01]  /*1e90*/  ULEA UR4, UR9, UR42, 0x3 ;  /* 0x0000002a09047291 */ /* 0x000fe2000f8e183f */
[----:B------:R-:W-:-:S03]  /*1ea0*/  ISETP.GT.U32.AND P1, PT, R16, 0x1, PT ;  /* 0x000000011000780c */ /* 0x000fc60003f24070 */
[----:B------:R-:W-:-:S04]  /*1eb0*/  UIADD3 UR4, UR4, 0xb0, URZ ;  /* 0x000000b004047890 */ /* 0x000fc8000fffe03f */
[----:B------:R-:W-:-:S09]  /*1ec0*/  UPRMT UR4, URZ, 0x654, UR4 ;  /* 0x000006543f047896 */ /* 0x000fd20008000004 */
[----:B------:R-:W-:Y:S01]  /*1ed0*/  SYNCS.ARRIVE.TRANS64.RED.A1T0 RZ, [UR4], RZ ;  /* 0x000000ffffff79a7 */ /* 0x000fe20008100404 */
[----:B------:R-:W-:Y:S05]  /*1ee0*/  @P1 BRA `(.L_x_28) ;  /* 0x0000000000041947 */ /* 0x000fea0003800000 */
[----:B------:R-:W-:Y:S01]  /*1ef0*/  BPT.TRAP 0x1 ;  /* 0x000000040000795c */ /* 0x000fe20000300000 */
.L_x_28:
[----:B------:R-:W-:Y:S01]  /*1f00*/  UIADD3 UR8, UR8, 0x1, URZ ;  /* 0x0000000108087890 */ /* 0x000fe2000fffe03f */
[C---:B------:R-:W-:Y:S01]  /*1f10*/  ISETP.GT.AND P1, PT, R0.reuse, 0x1, PT ;  /* 0x000000010000780c */ /* 0x040fe20003f24270 */
[----:B------:R-:W-:Y:S01]  /*1f20*/  UIADD3 UR9, UR9, 0x1, URZ ;  /* 0x0000000109097890 */ /* 0x000fe2000fffe03f */
[----:B------:R-:W-:Y:S01]  /*1f30*/  VIADD R0, R0, 0xffffffff ;  /* 0xffffffff00007836 */ /* 0x000fe20000000000 */
[----:B------:R-:W-:Y:S02]  /*1f40*/  UISETP.NE.AND UP0, UPT, UR8, 0x16, UPT ;  /* 0x000000160800788c */ /* 0x000fe4000bf05270 */
[----:B------:R-:W-:Y:S02]  /*1f50*/  UISETP.NE.AND UP1, UPT, UR9, 0x16, UPT ;  /* 0x000000160900788c */ /* 0x000fe4000bf25270 */
[----:B------:R-:W-:Y:S02]  /*1f60*/  USEL UR4, URZ, 0x1, UP0 ;  /* 0x000000013f047887 */ /* 0x000fe40008000000 */
[----:B------:R-:W-:-:S02]  /*1f70*/  USEL UR8, UR8, URZ, UP0 ;  /* 0x0000003f08087287 */ /* 0x000fc40008000000 */
[----:B------:R-:W-:Y:S02]  /*1f80*/  USEL UR9, UR9, URZ, UP1 ;  /* 0x0000003f09097287 */ /* 0x000fe40008800000 */
[----:B------:R-:W-:Y:S01]  /*1f90*/  LOP3.LUT R5, R5, UR4, RZ, 0x3c, !PT ;  /* 0x0000000405057c12 */ /* 0x000fe2000f8e3cff */
[----:B------:R-:W-:Y:S09]  /*1fa0*/  @P1 BRA `(.L_x_29) ;  /* 0xfffffffc00101947 */ /* 0x000ff2000383ffff */
.L_x_22:
[----:B------:R-:W3:Y:S01]  /*1fb0*/  LDC R0, c[0x0][0x28c] ;  /* 0x0000a300ff007b82 */ /* 0x000ee20000000800 */
[----:B01----:R-:W-:-:S04]  /*1fc0*/  IMAD.U32 R3, RZ, RZ, UR46 ;  /* 0x0000002eff037e24 */ /* 0x003fc8000f8e00ff */
[----:B------:R0:W-:Y:S01]  /*1fd0*/  SYNCS.ARRIVE.TRANS64.A1T0 RZ, [R3+UR43], RZ ;  /* 0x000000ff03ff79a7 */ /* 0x0001e2000810002b */
[----:B---3--:R-:W-:-:S13]  /*1fe0*/  ISETP.GE.AND P1, PT, R0, 0x1, PT ;  /* 0x000000010000780c */ /* 0x008fda0003f26270 */
[----:B0-----:R-:W-:Y:S05]  /*1ff0*/  @!P1 BRA `(.L_x_30) ;  /* 0x0000000000349947 */ /* 0x001fea0003800000 */
[----:B------:R-:W-:Y:S05]  /*2000*/  @!P0 BRA `(.L_x_31) ;  /* 0x0000000000048947 */ /* 0x000fea0003800000 */
[----:B------:R-:W-:Y:S01]  /*2010*/  BPT.TRAP 0x1 ;  /* 0x000000040000795c */ /* 0x000fe20000300000 */
.L_x_31:
[----:B------:R-:W-:Y:S01]  /*2020*/  UIADD3 UR6, UR44, UR38, URZ ;  /* 0x000000262c067290 */ /* 0x000fe2000fffe03f */
[----:B------:R-:W-:-:S03]  /*2030*/  ISETP.GT.U32.AND P0, PT, R16, 0x1, PT ;  /* 0x000000011000780c */ /* 0x000fc60003f04070 */
[----:B------:R-:W-:-:S04]  /*2040*/  UIMAD.WIDE.U32 UR4, UR6, -0x45d1745d, URZ ;  /* 0xba2e8ba3060478a5 */ /* 0x000fc8000f8e003f */
[----:B------:R-:W-:-:S04]  /*2050*/  USHF.R.U32.HI UR4, URZ, 0x4, UR5 ;  /* 0x000000043f047899 */ /* 0x000fc80008011605 */
[----:B------:R-:W-:-:S04]  /*2060*/  UIMAD UR6, UR4, -0x16, UR6 ;  /* 0xffffffea040678a4 */ /* 0x000fc8000f8e0206 */
[----:B------:R-:W-:-:S04]  /*2070*/  ULEA UR6, UR6, UR42, 0x3 ;  /* 0x0000002a06067291 */ /* 0x000fc8000f8e183f */
[----:B------:R-:W-:-:S04]  /*2080*/  UIADD3 UR6, UR6, 0xb0, URZ ;  /* 0x000000b006067890 */ /* 0x000fc8000fffe03f */
[----:B------:R-:W-:-:S09]  /*2090*/  UPRMT UR6, URZ, 0x654, UR6 ;  /* 0x000006543f067896 */ /* 0x000fd20008000006 */
[----:B------:R-:W-:Y:S01]  /*20a0*/  SYNCS.ARRIVE.TRANS64.RED.A1T0 RZ, [UR6], RZ ;  /* 0x000000ffffff79a7 */ /* 0x000fe20008100406 */
[----:B------:R-:W-:Y:S05]  /*20b0*/  @P0 BRA `(.L_x_30) ;  /* 0x0000000000040947 */ /* 0x000fea0003800000 */
[----:B------:R-:W-:Y:S01]  /*20c0*/  BPT.TRAP 0x1 ;  /* 0x000000040000795c */ /* 0x000fe20000300000 */
.L_x_30:
[----:B------:R-:W-:Y:S01]  /*20d0*/  SHF.L.U32 R0, R42, 0x1f, RZ ;  /* 0x0000001f2a007819 */ /* 0x000fe200000006ff */
[----:B------:R-:W-:Y:S01]  /*20e0*/  UIADD3 UR38, UR41, UR38, URZ ;  /* 0x0000002629267290 */ /* 0x000fe2000fffe03f */
[----:B------:R-:W0:Y:S01]  /*20f0*/  LDC R8, c[0x0][0x288] ;  /* 0x0000a200ff087b82 */ /* 0x000e220000000800 */
[----:B------:R-:W-:Y:S01]  /*2100*/  UISETP.GE.U32.AND UP1, UPT, UR41, 0x16, UPT ;  /* 0x000000162900788c */ /* 0x000fe2000bf26070 */
[----:B------:R-:W-:Y:S01]  /*2110*/  IMAD.SHL.U32 R6, R35, 0x2, RZ ;  /* 0x0000000223067824 */ /* 0x000fe200078e00ff */
[----:B------:R-:W-:Y:S02]  /*2120*/  UISETP.GT.U32.AND UP0, UPT, UR38, 0x15, UPT ;  /* 0x000000152600788c */ /* 0x000fe4000bf04070 */
[----:B------:R-:W-:Y:S02]  /*2130*/  UIMAD.WIDE.U32 UR4, UR38, -0x45d1745d, URZ ;  /* 0xba2e8ba3260478a5 */ /* 0x000fe4000f8e003f */
[----:B------:R-:W-:Y:S01]  /*2140*/  UISETP.LT.U32.AND UP0, UPT, UR41, 0x16, UP0 ;  /* 0x000000162900788c */ /* 0x000fe20008701070 */
[----:B------:R-:W1:Y:S01]  /*2150*/  SYNCS.PHASECHK.TRANS64.TRYWAIT P0, [UR45+0x8], R0 ;  /* 0x00000800ff0075a7 */ /* 0x000e62000800016d */
[----:B------:R-:W-:Y:S01]  /*2160*/  USHF.R.U32.HI UR4, URZ, 0x4, UR5 ;  /* 0x000000043f047899 */ /* 0x000fe20008011605 */
[----:B------:R-:W-:Y:S01]  /*2170*/  SHF.R.S32.HI R7, RZ, 0x1f, R6 ;  /* 0x0000001fff077819 */ /* 0x000fe20000011406 */
[----:B------:R-:W-:-:S02]  /*2180*/  USEL UR6, URZ, 0x1, !UP0 ;  /* 0x000000013f067887 */ /* 0x000fc4000c000000 */
[----:B------:R-:W-:Y:S02]  /*2190*/  UIMAD UR38, UR4, -0x16, UR38 ;  /* 0xffffffea042678a4 */ /* 0x000fe4000f8e0226 */
[----:B------:R-:W-:-:S04]  /*21a0*/  ULOP3.LUT UR39, UR39, UR6, URZ, 0x3c, !UPT ;  /* 0x0000000627277292 */ /* 0x000fc8000f8e3c3f */
[----:B------:R-:W-:Y:S01]  /*21b0*/  @UP1 ULOP3.LUT UR39, UR39, 0x1, UR4, 0x78, !UPT ;  /* 0x0000000127271892 */ /* 0x000fe2000f8e7804 */
[----:B01----:R-:W-:Y:S11]  /*21c0*/  @!P0 BRA `(.L_x_32) ;  /* 0x0000002c00888947 */ /* 0x003ff60003800000 */
.L_x_92:
[----:B0-----:R-:W-:Y:S01]  /*21d0*/  IMAD.SHL.U32 R3, R32, 0x40, RZ ;  /* 0x0000004020037824 */ /* 0x001fe200078e00ff */
[----:B------:R-:W-:Y:S01]  /*21e0*/  ULDC UR6, c[0x0][0x284] ;  /* 0x0000a10000067ab9 */ /* 0x000fe20000000800 */
[----:B------:R-:W-:Y:S01]  /*21f0*/  IMAD.SHL.U32 R12, R22, 0x10, RZ ;  /* 0x00000010160c7824 */ /* 0x000fe200078e00ff */
[----:B------:R-:W-:Y:S01]  /*2200*/  SHF.R.S32.HI R11, RZ, 0x1f, R23 ;  /* 0x0000001fff0b7819 */ /* 0x000fe20000011417 */
[----:B------:R-:W-:Y:S01]  /*2210*/  ULDC.64 UR4, c[0x0][0x5d0] ;  /* 0x0001740000047ab9 */ /* 0x000fe20000000a00 */
[----:B------:R-:W-:Y:S01]  /*2220*/  ISETP.GE.AND P0, PT, R3, UR6, PT ;  /* 0x0000000603007c0c */ /* 0x000fe2000bf06270 */
[----:B------:R-:W-:Y:S01]  /*2230*/  IMAD.WIDE.U32 R4, R23, UR4, R6 ;  /* 0x0000000417047c25 */ /* 0x000fe2000f8e0006 */
[----:B------:R-:W-:Y:S02]  /*2240*/  SHF.R.S32.HI R13, RZ, 0x1f, R12 ;  /* 0x0000001fff0d7819 */ /* 0x000fe4000001140c */
[C---:B------:R-:W-:Y:S01]  /*2250*/  ISETP.GE.OR P0, PT, R12.reuse, R8, P0 ;  /* 0x000000080c00720c */ /* 0x040fe20000706670 */
[----:B------:R-:W-:Y:S01]  /*2260*/  IMAD R0, R11, UR4, RZ ;  /* 0x000000040b007c24 */ /* 0x000fe2000f8e02ff */
[----:B------:R-:W-:-:S03]  /*2270*/  IADD3 R4, P1, R12, R4, RZ ;  /* 0x000000040c047210 */ /* 0x000fc60007f3e0ff */
[----:B------:R-:W-:-:S05]  /*2280*/  IMAD R9, R23, UR5, R0 ;  /* 0x0000000517097c24 */ /* 0x000fca000f8e0200 */
[----:B------:R-:W-:-:S03]  /*2290*/  IADD3.X R5, R13, R5, R9, P1, !PT ;  /* 0x000000050d057210 */ /* 0x000fc60000ffe409 */
[----:B------:R-:W-:Y:S05]  /*22a0*/  @P0 BRA `(.L_x_33) ;  /* 0x0000000800d40947 */ /* 0x000fea0003800000 */
[----:B------:R-:W0:Y:S01]  /*22b0*/  LDC.64 R44, c[0x0][0x5c8] ;  /* 0x00017200ff2c7b82 */ /* 0x000e220000000a00 */
[----:B-----5:R-:W-:Y:S01]  /*22c0*/  FSETP.NEU.AND P0, PT, R34, RZ, PT ;  /* 0x000000ff2200720b */ /* 0x020fe20003f0d000 */
[----:B------:R-:W-:Y:S01]  /*22d0*/  IMAD.WIDE R20, R32, 0x40, R36 ;  /* 0x0000004020147825 */ /* 0x000fe200078e0224 */
[----:B------:R-:W-:Y:S03]  /*22e0*/  BSSY B0, `(.L_x_33) ;  /* 0x00000b1000007945 */ /* 0x000fe60003800000 */
[----:B------:R-:W-:Y:S02]  /*22f0*/  IMAD R9, R35, -0x2, R8 ;  /* 0xfffffffe23097824 */ /* 0x000fe400078e0208 */
[----:B------:R-:W-:Y:S02]  /*2300*/  IMAD.IADD R22, R38, 0x1, -R3 ;  /* 0x0000000126167824 */ /* 0x000fe400078e0a03 */
[----:B------:R-:W-:-:S02]  /*2310*/  IMAD.IADD R32, R9, 0x1, -R12 ;  /* 0x0000000109207824 */ /* 0x000fc400078e0a0c */
[-C--:B0-----:R-:W-:Y:S02]  /*2320*/  IMAD R0, R21, R44.reuse, RZ ;  /* 0x0000002c15007224 */ /* 0x081fe400078e02ff */
[----:B------:R-:W-:-:S04]  /*2330*/  IMAD.WIDE.U32 R40, R20, R44, R4 ;  /* 0x0000002c14287225 */ /* 0x000fc800078e0004 */
[----:B------:R-:W-:-:S04]  /*2340*/  IMAD R5, R20, R45, R0 ;  /* 0x0000002d14057224 */ /* 0x000fc800078e0200 */
[----:B------:R-:W-:Y:S01]  /*2350*/  IMAD.IADD R47, R41, 0x1, R5 ;  /* 0x00000001292f7824 */ /* 0x000fe200078e0205 */
[----:B------:R-:W-:Y:S06]  /*2360*/  @!P0 BRA `(.L_x_34) ;  /* 0x0000000400f08947 */ /* 0x000fec0003800000 */
[----:B------:R-:W0:Y:S01]  /*2370*/  LDC.64 R48, c[0x0][0x5b8] ;  /* 0x00016e00ff307b82 */ /* 0x000e220000000a00 */
[----:B------:R-:W-:-:S07]  /*2380*/  ULDC.64 UR4, c[0x0][0x5c0] ;  /* 0x0001700000047ab9 */ /* 0x000fce0000000a00 */
[----:B------:R-:W1:Y:S08]  /*2390*/  LDC.64 R50, c[0x0][0x5b0] ;  /* 0x00016c00ff327b82 */ /* 0x000e700000000a00 */
[----:B------:R-:W3:Y:S01]  /*23a0*/  LDC.64 R52, c[0x0][0x5a8] ;  /* 0x00016a00ff347b82 */ /* 0x000ee20000000a00 */
[-C--:B0-----:R-:W-:Y:S02]  /*23b0*/  IMAD R0, R11, R48.reuse, RZ ;  /* 0x000000300b007224 */ /* 0x081fe400078e02ff */
[----:B------:R-:W-:-:S04]  /*23c0*/  IMAD.WIDE.U32 R4, R23, R48, R6 ;  /* 0x0000003017047225 */ /* 0x000fc800078e0006 */
[----:B------:R-:W-:Y:S01]  /*23d0*/  IMAD R39, R23, R49, R0 ;  /* 0x0000003117277224 */ /* 0x000fe200078e0200 */
[----:B------:R-:W-:Y:S01]  /*23e0*/  IADD3 R8, P0, R12, R4, RZ ;  /* 0x000000040c087210 */ /* 0x000fe20007f1e0ff */
[----:B-1----:R-:W-:-:S03]  /*23f0*/  IMAD R0, R21, R50, RZ ;  /* 0x0000003215007224 */ /* 0x002fc600078e02ff */
[----:B------:R-:W-:Y:S01]  /*2400*/  IADD3.X R9, R13, R5, R39, P0, !PT ;  /* 0x000000050d097210 */ /* 0x000fe200007fe427 */
[----:B------:R-:W-:Y:S01]  /*2410*/  IMAD R43, R20, R51, R0 ;  /* 0x00000033142b7224 */ /* 0x000fe200078e0200 */
[----:B------:R-:W-:Y:S01]  /*2420*/  ISETP.GT.AND P0, PT, R32, RZ, PT ;  /* 0x000000ff2000720c */ /* 0x000fe20003f04270 */
[----:B------:R-:W-:-:S03]  /*2430*/  IMAD.WIDE.U32 R4, R20, R50, R8 ;  /* 0x0000003214047225 */ /* 0x000fc600078e0008 */
[----:B------:R-:W-:Y:S01]  /*2440*/  ISETP.GT.AND P2, PT, R22, RZ, P0 ;  /* 0x000000ff1600720c */ /* 0x000fe20000744270 */
[----:B------:R-:W-:Y:S01]  /*2450*/  IMAD.IADD R0, R5, 0x1, R43 ;  /* 0x0000000105007824 */ /* 0x000fe200078e022b */
[----:B---3--:R-:W-:-:S04]  /*2460*/  LEA R10, P1, R4, R52, 0x1 ;  /* 0x00000034040a7211 */ /* 0x008fc800078208ff */
[----:B------:R-:W-:-:S07]  /*2470*/  LEA.HI.X R11, R4, R53, R0, 0x1, P1 ;  /* 0x00000035040b7211 */ /* 0x000fce00008f0c00 */
[----:B------:R-:W3:Y:S01]  /*2480*/  @P2 LDG.E.LTC128B.U16 R0, desc[UR50][R10.64] ;  /* 0x000000320a002981 */ /* 0x000ee2000c1e1520 */
[----:B------:R-:W-:Y:S01]  /*2490*/  IMAD.WIDE.U32 R4, R20, R50, R12 ;  /* 0x0000003214047225 */ /* 0x000fe200078e000c */
[----:B------:R-:W-:Y:S02]  /*24a0*/  BSSY B1, `(.L_x_35) ;  /* 0x0000015000017945 */ /* 0x000fe40003800000 */
[----:B------:R-:W-:-:S04]  /*24b0*/  IADD3 R14, P1, R6, R4, RZ ;  /* 0x00000004060e7210 */ /* 0x000fc80007f3e0ff */
[----:B------:R-:W-:Y:S02]  /*24c0*/  IADD3.X R15, R7, R43, R5, P1, !PT ;  /* 0x0000002b070f7210 */ /* 0x000fe40000ffe405 */
[----:B------:R-:W-:Y:S01]  /*24d0*/  LEA R4, P1, R40, UR4, 0x1 ;  /* 0x0000000428047c11 */ /* 0x000fe2000f8208ff */
[----:B------:R-:W-:-:S03]  /*24e0*/  IMAD.WIDE.U32 R14, R23, R48, R14 ;  /* 0x00000030170e7225 */ /* 0x000fc600078e000e */
[----:B------:R-:W-:Y:S02]  /*24f0*/  LEA.HI.X R5, R40, UR5, R47, 0x1, P1 ;  /* 0x0000000528057c11 */ /* 0x000fe400088f0c2f */
[----:B------:R-:W-:Y:S02]  /*2500*/  ISETP.GT.AND P1, PT, R32, 0x1, PT ;  /* 0x000000012000780c */ /* 0x000fe40003f24270 */
[----:B------:R-:W-:Y:S02]  /*2510*/  LEA R40, P4, R14, R52, 0x1 ;  /* 0x000000340e287211 */ /* 0x000fe400078808ff */
[----:B------:R-:W-:Y:S01]  /*2520*/  ISETP.GT.AND P3, PT, R22, RZ, P1 ;  /* 0x000000ff1600720c */ /* 0x000fe20000f64270 */
[----:B---3--:R-:W-:-:S05]  /*2530*/  HADD2.F32 R3, -RZ, R0.H0_H0 ;  /* 0x20000000ff037230 */ /* 0x008fca0000004100 */
[----:B------:R-:W-:-:S04]  /*2540*/  FMUL R3, R3, R34 ;  /* 0x0000002203037220 */ /* 0x000fc80000400000 */
[----:B------:R-:W-:-:S05]  /*2550*/  FFMA R3, R24, R33, R3 ;  /* 0x0000002118037223 */ /* 0x000fca0000000003 */
[----:B------:R-:W-:Y:S01]  /*2560*/  F2FP.F16.F32.PACK_AB R10, RZ, R3 ;  /* 0x00000003ff0a723e */ /* 0x000fe200000000ff */
[----:B------:R-:W-:-:S03]  /*2570*/  IMAD.IADD R3, R39, 0x1, R15 ;  /* 0x0000000127037824 */ /* 0x000fc600078e020f */
[----:B------:R-:W-:Y:S01]  /*2580*/  PRMT R11, R10, 0x7610, R11 ;  /* 0x000076100a0b7816 */ /* 0x000fe2000000000b */
[----:B------:R-:W-:Y:S01]  /*2590*/  IMAD.SHL.U32 R10, R50, 0x8, RZ ;  /* 0x00000008320a7824 */ /* 0x000fe200078e00ff */
[----:B------:R-:W-:-:S03]  /*25a0*/  LEA.HI.X R41, R14, R53, R3, 0x1, P4 ;  /* 0x000000350e297211 */ /* 0x000fc600020f0c03 */
[----:B------:R0:W-:Y:S02]  /*25b0*/  @P2 STG.E.U16 desc[UR50][R4.64], R11 ;  /* 0x0000000b04002986 */ /* 0x0001e4000c101532 */
[----:B0-----:R-:W-:Y:S01]  /*25c0*/  SHF.L.U64.HI R11, R50, 0x3, R51 ;  /* 0x00000003320b7819 */ /* 0x001fe20000010233 */
[----:B------:R-:W-:Y:S06]  /*25d0*/  @!P3 BRA `(.L_x_36) ;  /* 0x000000000004b947 */ /* 0x000fec0003800000 */
[----:B------:R0:W5:Y:S02]  /*25e0*/  LDG.E.LTC128B.U16 R0, desc[UR50][R40.64+0x2] ;  /* 0x0000023228007981 */ /* 0x000164000c1e1520 */
.L_x_36:
[----:B------:R-:W-:Y:S05]  /*25f0*/  BSYNC B1 ;  /* 0x0000000000017941 */ /* 0x000fea0003800000 */
.L_x_35:
[----:B-----5:R-:W-:Y:S01]  /*2600*/  HADD2.F32 R3, -RZ, R0.H0_H0 ;  /* 0x20000000ff037230 */ /* 0x020fe20000004100 */
[----:B------:R-:W-:Y:S01]  /*2610*/  ISETP.GT.AND P0, PT, R22, 0x8, P0 ;  /* 0x000000081600780c */ /* 0x000fe20000704270 */
[----:B------:R-:W-:-:S04]  /*2620*/  IMAD.WIDE.U32 R10, R20, R50, R10 ;  /* 0x00000032140a7225 */ /* 0x000fc800078e000a */
[----:B------:R-:W-:Y:S01]  /*2630*/  FMUL R14, R3, R34 ;  /* 0x00000022030e7220 */ /* 0x000fe20000400000 */
[----:B------:R-:W-:Y:S01]  /*2640*/  IMAD.IADD R43, R43, 0x1, R11 ;  /* 0x000000012b2b7824 */ /* 0x000fe200078e020b */
[----:B------:R-:W-:Y:S02]  /*2650*/  IADD3 R3, P2, R8, R10, RZ ;  /* 0x0000000a08037210 */ /* 0x000fe40007f5e0ff */
[----:B------:R-:W-:-:S03]  /*2660*/  FFMA R14, R25, R33, R14 ;  /* 0x00000021190e7223 */ /* 0x000fc6000000000e */
[----:B------:R-:W-:Y:S01]  /*2670*/  IMAD.X R20, R43, 0x1, R9, P2 ;  /* 0x000000012b147824 */ /* 0x000fe200010e0609 */
[C---:B------:R-:W-:Y:S02]  /*2680*/  LEA R8, P2, R3.reuse, R52, 0x1 ;  /* 0x0000003403087211 */ /* 0x040fe400078408ff */
[----:B------:R-:W-:Y:S02]  /*2690*/  F2FP.F16.F32.PACK_AB R14, RZ, R14 ;  /* 0x0000000eff0e723e */ /* 0x000fe400000000ff */
[----:B------:R-:W-:-:S03]  /*26a0*/  LEA.HI.X R9, R3, R53, R20, 0x1, P2 ;  /* 0x0000003503097211 */ /* 0x000fc600010f0c14 */
[----:B------:R1:W-:Y:S04]  /*26b0*/  @P3 STG.E.U16 desc[UR50][R4.64+0x2], R14 ;  /* 0x0000020e04003986 */ /* 0x0003e8000c101532 */
[----:B------:R-:W3:Y:S01]  /*26c0*/  @P0 LDG.E.LTC128B.U16 R0, desc[UR50][R8.64] ;  /* 0x0000003208000981 */ /* 0x000ee2000c1e1520 */
[----:B------:R-:W-:Y:S01]  /*26d0*/  IADD3 R10, P2, P3, R6, R10, R12 ;  /* 0x0000000a060a7210 */ /* 0x000fe20007b5e00c */
[----:B------:R-:W-:Y:S01]  /*26e0*/  BSSY B1, `(.L_x_37) ;  /* 0x0000011000017945 */ /* 0x000fe20003800000 */
[----:B------:R-:W-:Y:S02]  /*26f0*/  ISETP.GT.AND P1, PT, R22, 0x8, P1 ;  /* 0x000000081600780c */ /* 0x000fe40000f24270 */
[----:B------:R-:W-:Y:S02]  /*2700*/  IADD3.X R11, R7, R43, R13, P2, P3 ;  /* 0x0000002b070b7210 */ /* 0x000fe400017e640d */
[----:B------:R-:W-:-:S02]  /*2710*/  SHF.L.U64.HI R7, R44, 0x4, R45 ;  /* 0x000000042c077819 */ /* 0x000fc4000001022d */
[----:B------:R-:W-:Y:S01]  /*2720*/  LEA R6, P2, R44, R4, 0x4 ;  /* 0x000000042c067211 */ /* 0x000fe200078420ff */
[----:B------:R-:W-:-:S04]  /*2730*/  IMAD.WIDE.U32 R10, R23, R48, R10 ;  /* 0x00000030170a7225 */ /* 0x000fc800078e000a */
[----:B------:R-:W-:Y:S01]  /*2740*/  IMAD.X R7, R7, 0x1, R5, P2 ;  /* 0x0000000107077824 */ /* 0x000fe200010e0605 */
[----:B------:R-:W-:Y:S01]  /*2750*/  LEA R12, P3, R10, R52, 0x1 ;  /* 0x000000340a0c7211 */ /* 0x000fe200078608ff */
[----:B------:R-:W-:-:S05]  /*2760*/  IMAD.IADD R11, R39, 0x1, R11 ;  /* 0x00000001270b7824 */ /* 0x000fca00078e020b */
[----:B------:R-:W-:Y:S01]  /*2770*/  LEA.HI.X R13, R10, R53, R11, 0x1, P3 ;  /* 0x000000350a0d7211 */ /* 0x000fe200018f0c0b */
[----:B---3--:R-:W-:-:S05]  /*2780*/  HADD2.F32 R3, -RZ, R0.H0_H0 ;  /* 0x20000000ff037230 */ /* 0x008fca0000004100 */
[----:B------:R-:W-:-:S04]  /*2790*/  FMUL R3, R3, R34 ;  /* 0x0000002203037220 */ /* 0x000fc80000400000 */
[----:B------:R-:W-:-:S05]  /*27a0*/  FFMA R3, R26, R33, R3 ;  /* 0x000000211a037223 */ /* 0x000fca0000000003 */
[----:B------:R-:W-:-:S05]  /*27b0*/  F2FP.F16.F32.PACK_AB R3, RZ, R3 ;  /* 0x00000003ff03723e */ /* 0x000fca00000000ff */
[----:B------:R1:W-:Y:S01]  /*27c0*/  @P0 STG.E.U16 desc[UR50][R6.64], R3 ;  /* 0x0000000306000986 */ /* 0x0003e2000c101532 */
[----:B------:R-:W-:Y:S05]  /*27d0*/  @!P1 BRA `(.L_x_38) ;  /* 0x0000000000049947 */ /* 0x000fea0003800000 */
[----:B------:R3:W5:Y:S02]  /*27e0*/  LDG.E.LTC128B.U16 R0, desc[UR50][R12.64+0x2] ;  /* 0x000002320c007981 */ /* 0x000764000c1e1520 */
.L_x_38:
[----:B------:R-:W-:Y:S05]  /*27f0*/  BSYNC B1 ;  /* 0x0000000000017941 */ /* 0x000fea0003800000 */
.L_x_37:
[----:B-1---5:R-:W-:Y:S01]  /*2800*/  HADD2.F32 R3, -RZ, R0.H0_H0 ;  /* 0x20000000ff037230 */ /* 0x022fe20000004100 */
[----:B------:R-:W-:Y:S01]  /*2810*/  ISETP.GT.AND P0, PT, R32, 0x8, PT ;  /* 0x000000082000780c */ /* 0x000fe20003f04270 */
[----:B------:R-:W-:Y:S03]  /*2820*/  BSSY B1, `(.L_x_39) ;  /* 0x0000008000017945 */ /* 0x000fe60003800000 */
[----:B------:R-:W-:Y:S01]  /*2830*/  FMUL R8, R3, R34 ;  /* 0x0000002203087220 */ /* 0x000fe20000400000 */
[----:B------:R-:W-:-:S03]  /*2840*/  ISETP.GT.AND P2, PT, R22, RZ, P0 ;  /* 0x000000ff1600720c */ /* 0x000fc60000744270 */
[----:B------:R-:W-:-:S05]  /*2850*/  FFMA R8, R27, R33, R8 ;  /* 0x000000211b087223 */ /* 0x000fca0000000008 */
[----:B------:R-:W-:-:S05]  /*2860*/  F2FP.F16.F32.PACK_AB R8, RZ, R8 ;  /* 0x00000008ff08723e */ /* 0x000fca00000000ff */
[----:B------:R1:W-:Y:S01]  /*2870*/  @P1 STG.E.U16 desc[UR50][R6.64+0x2], R8 ;  /* 0x0000020806001986 */ /* 0x0003e2000c101532 */
[----:B------:R-:W-:Y:S05]  /*2880*/  @!P2 BRA `(.L_x_40) ;  /* 0x000000000004a947 */ /* 0x000fea0003800000 */
[----:B------:R4:W5:Y:S02]  /*2890*/  LDG.E.LTC128B.U16 R0, desc[UR50][R40.64+0x10] ;  /* 0x0000103228007981 */ /* 0x000964000c1e1520 */
.L_x_40:
[----:B------:R-:W-:Y:S05]  /*28a0*/  BSYNC B1 ;  /* 0x0000000000017941 */ /* 0x000fea0003800000 */
.L_x_39:
[----:B-----5:R-:W-:Y:S01]  /*28b0*/  HADD2.F32 R3, -RZ, R0.H0_H0 ;  /* 0x20000000ff037230 */ /* 0x020fe20000004100 */
        /* <DEDUP_REMOVED lines=9> */
.L_x_42:
[----:B------:R-:W-:Y:S05]  /*2950*/  BSYNC B1 ;  /* 0x0000000000017941 */ /* 0x000fea0003800000 */
.L_x_41:
[----:B0----5:R-:W-:Y:S01]  /*2960*/  HADD2.F32 R3, -RZ, R0.H0_H0 ;  /* 0x20000000ff037230 */ /* 0x021fe20000004100 */
[----:B------:R-:W-:Y:S01]  /*2970*/  ISETP.GT.AND P0, PT, R22, 0x8, P0 ;  /* 0x000000081600780c */ /* 0x000fe20000704270 */
[----:B------:R-:W-:Y:S03]  /*2980*/  BSSY B1, `(.L_x_43) ;  /* 0x0000007000017945 */ /* 0x000fe60003800000 */
[----:B-1----:R-:W-:-:S04]  /*2990*/  FMUL R8, R3, R34 ;  /* 0x0000002203087220 */ /* 0x002fc80000400000 */
[----:B------:R-:W-:-:S05]  /*29a0*/  FFMA R8, R29, R33, R8 ;  /* 0x000000211d087223 */ /* 0x000fca0000000008 */
[----:B------:R-:W-:-:S05]  /*29b0*/  F2FP.F16.F32.PACK_AB R8, RZ, R8 ;  /* 0x00000008ff08723e */ /* 0x000fca00000000ff */
[----:B------:R0:W-:Y:S01]  /*29c0*/  @P3 STG.E.U16 desc[UR50][R4.64+0x12], R8 ;  /* 0x0000120804003986 */ /* 0x0001e2000c101532 */
[----:B------:R-:W-:Y:S05]  /*29d0*/  @!P0 BRA `(.L_x_44) ;  /* 0x0000000000048947 */ /* 0x000fea0003800000 */
[----:B------:R1:W5:Y:S02]  /*29e0*/  LDG.E.LTC128B.U16 R0, desc[UR50][R12.64+0x10] ;  /* 0x000010320c007981 */ /* 0x000364000c1e1520 */
.L_x_44:
[----:B------:R-:W-:Y:S05]  /*29f0*/  BSYNC B1 ;  /* 0x0000000000017941 */ /* 0x000fea0003800000 */
.L_x_43:
[----:B-----5:R-:W-:Y:S01]  /*2a00*/  HADD2.F32 R3, -RZ, R0.H0_H0 ;  /* 0x20000000ff037230 */ /* 0x020fe20000004100 */
[----:B------:R-:W-:Y:S01]  /*2a10*/  ISETP.GT.AND P1, PT, R22, 0x8, P1 ;  /* 0x000000081600780c */ /* 0x000fe20000f24270 */
[----:B0-----:R-:W-:Y:S01]  /*2a20*/  @P0 IMAD.MOV.U32 R4, RZ, RZ, R6 ;  /* 0x000000ffff040224 */ /* 0x001fe200078e0006 */
[----:B------:R-:W-:Y:S01]  /*2a30*/  BSSY B1, `(.L_x_45) ;  /* 0x0000008000017945 */ /* 0x000fe20003800000 */
[----:B------:R-:W-:Y:S02]  /*2a40*/  @P0 IMAD.MOV.U32 R5, RZ, RZ, R7 ;  /* 0x000000ffff050224 */ /* 0x000fe400078e0007 */
[----:B------:R-:W-:-:S04]  /*2a50*/  FMUL R3, R3, R34 ;  /* 0x0000002203037220 */ /* 0x000fc80000400000 */
[----:B------:R-:W-:-:S05]  /*2a60*/  FFMA R3, R30, R33, R3 ;  /* 0x000000211e037223 */ /* 0x000fca0000000003 */
[----:B------:R-:W-:-:S05]  /*2a70*/  F2FP.F16.F32.PACK_AB R3, RZ, R3 ;  /* 0x00000003ff03723e */ /* 0x000fca00000000ff */
[----:B------:R0:W-:Y:S01]  /*2a80*/  @P0 STG.E.U16 desc[UR50][R4.64+0x10], R3 ;  /* 0x0000100304000986 */ /* 0x0001e2000c101532 */
[----:B------:R-:W-:Y:S05]  /*2a90*/  @!P1 BRA `(.L_x_46) ;  /* 0x0000000000049947 */ /* 0x000fea0003800000 */
[----:B------:R0:W5:Y:S02]  /*2aa0*/  LDG.E.LTC128B.U16 R0, desc[UR50][R12.64+0x12] ;  /* 0x000012320c007981 */ /* 0x000164000c1e1520 */
.L_x_46:
[----:B------:R-:W-:Y:S05]  /*2ab0*/  BSYNC B1 ;  /* 0x0000000000017941 */ /* 0x000fea0003800000 */
.L_x_45:
[----:B------:R-:W-:Y:S05]  /*2ac0*/  @!P1 BRA `(.L_x_47) ;  /* 0x0000000000c89947 */ /* 0x000fea0003800000 */
[----:B0----5:R-:W-:-:S05]  /*2ad0*/  HADD2.F32 R3, -RZ, R0.H0_H0 ;  /* 0x20000000ff037230 */ /* 0x021fca0000004100 */
[----:B------:R-:W-:-:S04]  /*2ae0*/  FMUL R0, R3, R34 ;  /* 0x0000002203007220 */ /* 0x000fc80000400000 */
[----:B------:R-:W-:-:S05]  /*2af0*/  FFMA R0, R31, R33, R0 ;  /* 0x000000211f007223 */ /* 0x000fca0000000000 */
[----:B------:R-:W-:-:S05]  /*2b00*/  F2FP.F16.F32.PACK_AB R0, RZ, R0 ;  /* 0x00000000ff00723e */ /* 0x000fca00000000ff */
[----:B------:R0:W-:Y:S01]  /*2b10*/  STG.E.U16 desc[UR50][R6.64+0x12], R0 ;  /* 0x0000120006007986 */ /* 0x0001e2000c101532 */
[----:B------:R-:W-:Y:S05]  /*2b20*/  BRA `(.L_x_47) ;  /* 0x0000000000b07947 */ /* 0x000fea0003800000 */
.L_x_34:
[----:B------:R-:W-:Y:S01]  /*2b30*/  ULDC.64 UR4, c[0x0][0x5c0] ;  /* 0x0001700000047ab9 */ /* 0x000fe20000000a00 */
[----:B------:R-:W-:Y:S01]  /*2b40*/  ISETP.GT.AND P0, PT, R32, RZ, PT ;  /* 0x000000ff2000720c */ /* 0x000fe20003f04270 */
[-C--:B------:R-:W-:Y:S01]  /*2b50*/  FMUL R24, R24, R33.reuse ;  /* 0x0000002118187220 */ /* 0x080fe20000400000 */
[----:B------:R-:W-:Y:S01]  /*2b60*/  LEA R4, P5, R40, UR4, 0x1 ;  /* 0x0000000428047c11 */ /* 0x000fe2000f8a08ff */
[-C--:B------:R-:W-:Y:S01]  /*2b70*/  FMUL R25, R25, R33.reuse ;  /* 0x0000002119197220 */ /* 0x080fe20000400000 */
[----:B------:R-:W-:Y:S01]  /*2b80*/  ISETP.GT.AND P2, PT, R32, 0x1, PT ;  /* 0x000000012000780c */ /* 0x000fe20003f44270 */
[-C--:B------:R-:W-:Y:S01]  /*2b90*/  FMUL R26, R26, R33.reuse ;  /* 0x000000211a1a7220 */ /* 0x080fe20000400000 */
[----:B------:R-:W-:Y:S01]  /*2ba0*/  ISETP.GT.AND P4, PT, R22, RZ, P0 ;  /* 0x000000ff1600720c */ /* 0x000fe20000784270 */
[-C--:B------:R-:W-:Y:S01]  /*2bb0*/  FMUL R27, R27, R33.reuse ;  /* 0x000000211b1b7220 */ /* 0x080fe20000400000 */
[----:B------:R-:W-:Y:S01]  /*2bc0*/  LEA.HI.X R5, R40, UR5, R47, 0x1, P5 ;  /* 0x0000000528057c11 */ /* 0x000fe2000a8f0c2f */
[-C--:B------:R-:W-:Y:S01]  /*2bd0*/  FMUL R28, R28, R33.reuse ;  /* 0x000000211c1c7220 */ /* 0x080fe20000400000 */
[----:B------:R-:W-:Y:S01]  /*2be0*/  ISETP.GT.AND P5, PT, R22, RZ, P2 ;  /* 0x000000ff1600720c */ /* 0x000fe200017a4270 */
[-C--:B------:R-:W-:Y:S01]  /*2bf0*/  FMUL R29, R29, R33.reuse ;  /* 0x000000211d1d7220 */ /* 0x080fe20000400000 */
[----:B------:R-:W-:Y:S01]  /*2c00*/  F2FP.F16.F32.PACK_AB R24, RZ, R24 ;  /* 0x00000018ff18723e */ /* 0x000fe200000000ff */
[----:B------:R-:W-:Y:S01]  /*2c10*/  FMUL R30, R30, R33 ;  /* 0x000000211e1e7220 */ /* 0x000fe20000400000 */
[----:B------:R-:W-:Y:S01]  /*2c20*/  F2FP.F16.F32.PACK_AB R25, RZ, R25 ;  /* 0x00000019ff19723e */ /* 0x000fe200000000ff */
[----:B------:R-:W-:Y:S01]  /*2c30*/  FMUL R31, R31, R33 ;  /* 0x000000211f1f7220 */ /* 0x000fe20000400000 */
[----:B------:R-:W-:-:S02]  /*2c40*/  SHF.L.U64.HI R45, R44, 0x4, R45 ;  /* 0x000000042c2d7819 */ /* 0x000fc4000001022d */
[C---:B------:R-:W-:Y:S01]  /*2c50*/  ISETP.GT.AND P3, PT, R32.reuse, 0x8, PT ;  /* 0x000000082000780c */ /* 0x040fe20003f64270 */
[----:B------:R-:W-:Y:S01]  /*2c60*/  @P4 STG.E.U16 desc[UR50][R4.64], R24 ;  /* 0x0000001804004986 */ /* 0x000fe2000c101532 */
[----:B------:R-:W-:Y:S02]  /*2c70*/  ISETP.GT.AND P1, PT, R32, 0x9, PT ;  /* 0x000000092000780c */ /* 0x000fe40003f24270 */
[----:B------:R-:W-:Y:S01]  /*2c80*/  ISETP.GT.AND P0, PT, R22, 0x8, P0 ;  /* 0x000000081600780c */ /* 0x000fe20000704270 */
[----:B------:R-:W-:Y:S01]  /*2c90*/  @P5 STG.E.U16 desc[UR50][R4.64+0x2], R25 ;  /* 0x0000021904005986 */ /* 0x000fe2000c101532 */
[----:B------:R-:W-:Y:S02]  /*2ca0*/  LEA R6, P5, R44, R4, 0x4 ;  /* 0x000000042c067211 */ /* 0x000fe400078a20ff */
[C---:B------:R-:W-:Y:S02]  /*2cb0*/  ISETP.GT.AND P2, PT, R22.reuse, 0x8, P2 ;  /* 0x000000081600780c */ /* 0x040fe40001744270 */
[C---:B------:R-:W-:Y:S01]  /*2cc0*/  ISETP.GT.AND P4, PT, R22.reuse, RZ, P3 ;  /* 0x000000ff1600720c */ /* 0x040fe20001f84270 */
[----:B------:R-:W-:Y:S01]  /*2cd0*/  IMAD.X R7, R45, 0x1, R5, P5 ;  /* 0x000000012d077824 */ /* 0x000fe200028e0605 */
[----:B------:R-:W-:-:S02]  /*2ce0*/  ISETP.GT.AND P5, PT, R22, RZ, P1 ;  /* 0x000000ff1600720c */ /* 0x000fc40000fa4270 */
[C---:B------:R-:W-:Y:S02]  /*2cf0*/  ISETP.GT.AND P3, PT, R22.reuse, 0x8, P3 ;  /* 0x000000081600780c */ /* 0x040fe40001f64270 */
[----:B------:R-:W-:Y:S02]  /*2d00*/  F2FP.F16.F32.PACK_AB R26, RZ, R26 ;  /* 0x0000001aff1a723e */ /* 0x000fe400000000ff */
[----:B------:R-:W-:Y:S02]  /*2d10*/  F2FP.F16.F32.PACK_AB R27, RZ, R27 ;  /* 0x0000001bff1b723e */ /* 0x000fe400000000ff */
[----:B------:R-:W-:Y:S01]  /*2d20*/  ISETP.GT.AND P1, PT, R22, 0x8, P1 ;  /* 0x000000081600780c */ /* 0x000fe20000f24270 */
[----:B------:R-:W-:Y:S01]  /*2d30*/  @P0 STG.E.U16 desc[UR50][R6.64], R26 ;  /* 0x0000001a06000986 */ /* 0x000fe2000c101532 */
[----:B------:R-:W-:Y:S02]  /*2d40*/  F2FP.F16.F32.PACK_AB R28, RZ, R28 ;  /* 0x0000001cff1c723e */ /* 0x000fe400000000ff */
[----:B------:R-:W-:Y:S01]  /*2d50*/  F2FP.F16.F32.PACK_AB R29, RZ, R29 ;  /* 0x0000001dff1d723e */ /* 0x000fe200000000ff */
[----:B------:R-:W-:Y:S01]  /*2d60*/  @P2 STG.E.U16 desc[UR50][R6.64+0x2], R27 ;  /* 0x0000021b06002986 */ /* 0x000fe2000c101532 */
[----:B------:R-:W-:-:S02]  /*2d70*/  F2FP.F16.F32.PACK_AB R30, RZ, R30 ;  /* 0x0000001eff1e723e */ /* 0x000fc400000000ff */
[----:B------:R-:W-:Y:S01]  /*2d80*/  F2FP.F16.F32.PACK_AB R31, RZ, R31 ;  /* 0x0000001fff1f723e */ /* 0x000fe200000000ff */
[----:B------:R-:W-:Y:S04]  /*2d90*/  @P4 STG.E.U16 desc[UR50][R4.64+0x10], R28 ;  /* 0x0000101c04004986 */ /* 0x000fe8000c101532 */
[----:B------:R0:W-:Y:S02]  /*2da0*/  @P5 STG.E.U16 desc[UR50][R4.64+0x12], R29 ;  /* 0x0000121d04005986 */ /* 0x0001e4000c101532 */
[----:B0-----:R-:W-:Y:S02]  /*2db0*/  @P3 IMAD.MOV.U32 R4, RZ, RZ, R6 ;  /* 0x000000ffff043224 */ /* 0x001fe400078e0006 */
[----:B------:R-:W-:-:S05]  /*2dc0*/  @P3 IMAD.MOV.U32 R5, RZ, RZ, R7 ;  /* 0x000000ffff053224 */ /* 0x000fca00078e0007 */
[----:B------:R0:W-:Y:S04]  /*2dd0*/  @P3 STG.E.U16 desc[UR50][R4.64+0x10], R30 ;  /* 0x0000101e04003986 */ /* 0x0001e8000c101532 */
[----:B------:R0:W-:Y:S02]  /*2de0*/  @P1 STG.E.U16 desc[UR50][R6.64+0x12], R31 ;  /* 0x0000121f06001986 */ /* 0x0001e4000c101532 */
.L_x_47:
[----:B------:R-:W-:Y:S05]  /*2df0*/  BSYNC B0 ;  /* 0x0000000000007941 */ /* 0x000fea0003800000 */
.L_x_33:
[----:B0----5:R-:W-:Y:S01]  /*2e00*/  IMAD.U32 R0, RZ, RZ, UR47 ;  /* 0x0000002fff007e24 */ /* 0x021fe2000f8e00ff */
[----:B------:R-:W-:Y:S01]  /*2e10*/  ULDC.64 UR4, c[0x0][0x650] ;  /* 0x0001940000047ab9 */ /* 0x000fe20000000a00 */
[C---:B--2---:R-:W-:Y:S02]  /*2e20*/  IMAD.WIDE.U32 R4, R2.reuse, UR36, RZ ;  /* 0x0000002402047c25 */ /* 0x044fe4000f8e00ff */
[----:B------:R0:W-:Y:S02]  /*2e30*/  SYNCS.ARRIVE.TRANS64.A1T0 RZ, [R0+UR43], RZ ;  /* 0x000000ff00ff79a7 */ /* 0x0001e4000810002b */
[----:B------:R-:W-:Y:S01]  /*2e40*/  IMAD R3, R2, UR37, RZ ;  /* 0x0000002502037c24 */ /* 0x000fe2000f8e02ff */
[----:B------:R-:W-:Y:S01]  /*2e50*/  LEA R18, P0, R4, R18, 0x1 ;  /* 0x0000001204127211 */ /* 0x000fe200078008ff */
[----:B------:R-:W-:Y:S02]  /*2e60*/  IMAD.MOV.U32 R32, RZ, RZ, -0x1 ;  /* 0xffffffffff207424 */ /* 0x000fe400078e00ff */
[----:B------:R-:W-:-:S02]  /*2e70*/  IMAD.MOV.U32 R22, RZ, RZ, -0x1 ;  /* 0xffffffffff167424 */ /* 0x000fc400078e00ff */
[----:B0-----:R-:W-:Y:S02]  /*2e80*/  IMAD.IADD R0, R3, 0x1, R5 ;  /* 0x0000000103007824 */ /* 0x001fe400078e0205 */
[----:B------:R-:W-:-:S03]  /*2e90*/  IMAD.MOV.U32 R23, RZ, RZ, -0x1 ;  /* 0xffffffffff177424 */ /* 0x000fc600078e00ff */
[--C-:B------:R-:W-:Y:S02]  /*2ea0*/  LEA.HI.X R17, R4, R17, R0.reuse, 0x1, P0 ;  /* 0x0000001104117211 */ /* 0x100fe400000f0c00 */
[----:B------:R-:W-:Y:S02]  /*2eb0*/  ISETP.GE.U32.AND P0, PT, R18, UR4, PT ;  /* 0x0000000412007c0c */ /* 0x000fe4000bf06070 */
[----:B------:R-:W-:Y:S02]  /*2ec0*/  PRMT R0, RZ, 0x7610, R0 ;  /* 0x00007610ff007816 */ /* 0x000fe40000000000 */
[----:B------:R-:W-:-:S13]  /*2ed0*/  ISETP.GE.U32.AND.EX P0, PT, R17, UR5, PT, P0 ;  /* 0x0000000511007c0c */ /* 0x000fda000bf06100 */
[----:B------:R-:W-:Y:S05]  /*2ee0*/  @P0 BRA `(.L_x_48) ;  /* 0x00000004006c0947 */ /* 0x000fea0003800000 */
[----:B-1-3--:R-:W0:Y:S01]  /*2ef0*/  S2R R12, SR_CTAID.X ;  /* 0x00000000000c7919 */ /* 0x00ae220000002500 */
[----:B------:R-:W1:Y:S01]  /*2f00*/  LDC.64 R10, c[0x0][0x628] ;  /* 0x00018a00ff0a7b82 */ /* 0x000e620000000a00 */
[----:B------:R-:W-:Y:S01]  /*2f10*/  ULDC UR4, c[0x0][0x150] ;  /* 0x0000540000047ab9 */ /* 0x000fe20000000800 */
[----:B------:R-:W-:Y:S01]  /*2f20*/  IMAD.MOV.U32 R8, RZ, RZ, R18 ;  /* 0x000000ffff087224 */ /* 0x000fe200078e0012 */
[----:B------:R-:W2:Y:S01]  /*2f30*/  S2R R22, SR_CTAID.Y ;  /* 0x0000000000167919 */ /* 0x000ea20000002600 */
[----:B------:R-:W-:-:S04]  /*2f40*/  IMAD.MOV.U32 R9, RZ, RZ, R17 ;  /* 0x000000ffff097224 */ /* 0x000fc800078e0011 */
[----:B------:R-:W3:Y:S08]  /*2f50*/  LDC R21, c[0x0][0x144] ;  /* 0x00005100ff157b82 */ /* 0x000ef00000000800 */
[----:B------:R-:W2:Y:S08]  /*2f60*/  LDC R0, c[0x0][0x630] ;  /* 0x00018c00ff007b82 */ /* 0x000eb00000000800 */
[----:B------:R-:W2:Y:S01]  /*2f70*/  LDC.64 R14, c[0x0][0x620] ;  /* 0x00018800ff0e7b82 */ /* 0x000ea20000000a00 */
[----:B-1----:R-:W-:-:S04]  /*2f80*/  ISETP.NE.U32.AND P0, PT, R10, RZ, PT ;  /* 0x000000ff0a00720c */ /* 0x002fc80003f05070 */
[----:B------:R-:W-:Y:S02]  /*2f90*/  ISETP.NE.AND.EX P0, PT, R11, RZ, PT, P0 ;  /* 0x000000ff0b00720c */ /* 0x000fe40003f05300 */
[----:B0-----:R-:W-:-:S05]  /*2fa0*/  I2FP.F32.U32 R3, R12 ;  /* 0x0000000c00037245 */ /* 0x001fca0000201000 */
[----:B------:R-:W-:-:S04]  /*2fb0*/  FMUL R3, R3, UR4 ;  /* 0x0000000403037c20 */ /* 0x000fc80008400000 */
[----:B------:R0:W1:Y:S02]  /*2fc0*/  F2I.U32.TRUNC.NTZ R20, R3 ;  /* 0x0000000300147305 */ /* 0x000064000020f000 */
[----:B---3--:R-:W-:Y:S05]  /*2fd0*/  @!P0 BRA `(.L_x_49) ;  /* 0x0000000000288947 */ /* 0x008fea0003800000 */
[----:B0-----:R-:W0:Y:S02]  /*2fe0*/  LDC R3, c[0x0][0x634] ;  /* 0x00018d00ff037b82 */ /* 0x001e240000000800 */
        /* <DEDUP_REMOVED lines=9> */
.L_x_49:
[-CC-:B--2---:R-:W-:Y:S01]  /*3080*/  SHF.R.U64 R23, R8, R0.reuse, R9.reuse ;  /* 0x0000000008177219 */ /* 0x184fe20000001209 */
[----:B------:R-:W2:Y:S01]  /*3090*/  LDC.64 R26, c[0x0][0x640] ;  /* 0x00019000ff1a7b82 */ /* 0x000ea20000000a00 */
[----:B------:R-:W-:Y:S01]  /*30a0*/  SHF.R.U32.HI R0, RZ, R0, R9 ;  /* 0x00000000ff007219 */ /* 0x000fe20000011609 */
[----:B------:R-:W-:Y:S01]  /*30b0*/  IMAD.MOV.U32 R4, RZ, RZ, R18 ;  /* 0x000000ffff047224 */ /* 0x000fe200078e0012 */
[----:B0-----:R-:W-:Y:S01]  /*30c0*/  IADD3 R3, P0, RZ, -R23, RZ ;  /* 0x80000017ff037210 */ /* 0x001fe20007f1e0ff */
[----:B-1----:R-:W-:Y:S01]  /*30d0*/  IMAD.MOV R20, RZ, RZ, -R20 ;  /* 0x000000ffff147224 */ /* 0x002fe200078e0a14 */
[----:B------:R-:W-:Y:S01]  /*30e0*/  ULDC UR4, c[0x0][0x154] ;  /* 0x0000550000047ab9 */ /* 0x000fe20000000800 */
[----:B------:R-:W-:Y:S02]  /*30f0*/  IMAD.MOV.U32 R7, RZ, RZ, 0x1 ;  /* 0x00000001ff077424 */ /* 0x000fe400078e00ff */
[----:B------:R-:W0:Y:S01]  /*3100*/  LDC R6, c[0x0][0x618] ;  /* 0x00018600ff067b82 */ /* 0x000e220000000800 */
[----:B------:R-:W-:-:S02]  /*3110*/  IMAD.X R5, RZ, RZ, ~R0, P0 ;  /* 0x000000ffff057224 */ /* 0x000fc400000e0e00 */
[----:B------:R-:W-:Y:S02]  /*3120*/  IMAD R21, R21, R20, R12 ;  /* 0x0000001415157224 */ /* 0x000fe400078e020c */
[-C--:B------:R-:W-:Y:S02]  /*3130*/  IMAD R0, R5, R14.reuse, RZ ;  /* 0x0000000e05007224 */ /* 0x080fe400078e02ff */
[----:B------:R-:W-:Y:S01]  /*3140*/  IMAD.MOV.U32 R5, RZ, RZ, R17 ;  /* 0x000000ffff057224 */ /* 0x000fe200078e0011 */
[----:B------:R-:W1:Y:S01]  /*3150*/  LDC R8, c[0x0][0x608] ;  /* 0x00018200ff087b82 */ /* 0x000e620000000800 */
[----:B------:R-:W-:-:S04]  /*3160*/  IMAD.WIDE.U32 R4, R3, R14, R4 ;  /* 0x0000000e03047225 */ /* 0x000fc800078e0004 */
[----:B------:R-:W-:-:S03]  /*3170*/  IMAD R3, R3, R15, R0 ;  /* 0x0000000f03037224 */ /* 0x000fc600078e0200 */
[----:B------:R-:W3:Y:S01]  /*3180*/  LDC R24, c[0x0][0x658] ;  /* 0x00019600ff187b82 */ /* 0x000ee20000000800 */
[----:B------:R-:W-:Y:S01]  /*3190*/  I2FP.F32.U32 R0, R22 ;  /* 0x0000001600007245 */ /* 0x000fe20000201000 */
[----:B------:R-:W-:Y:S01]  /*31a0*/  IMAD.IADD R3, R5, 0x1, R3 ;  /* 0x0000000105037824 */ /* 0x000fe200078e0203 */
[----:B--2---:R-:W-:Y:S01]  /*31b0*/  ISETP.NE.U32.AND P0, PT, R26, RZ, PT ;  /* 0x000000ff1a00720c */ /* 0x004fe20003f05070 */
[----:B------:R-:W-:Y:S02]  /*31c0*/  IMAD.MOV.U32 R5, RZ, RZ, -0x1 ;  /* 0xffffffffff057424 */ /* 0x000fe400078e00ff */
[----:B------:R-:W-:Y:S02]  /*31d0*/  FMUL R0, R0, UR4 ;  /* 0x0000000400007c20 */ /* 0x000fe40008400000 */
[----:B------:R-:W2:Y:S01]  /*31e0*/  LDC R15, c[0x0][0x148] ;  /* 0x00005200ff0f7b82 */ /* 0x000ea20000000800 */
[----:B0-----:R-:W-:Y:S01]  /*31f0*/  SHF.R.U64 R12, R4, R6, R3 ;  /* 0x00000006040c7219 */ /* 0x001fe20000001203 */
[----:B------:R0:W0:Y:S01]  /*3200*/  F2I.U32.TRUNC.NTZ R13, R0 ;  /* 0x00000000000d7305 */ /* 0x000022000020f000 */
[----:B------:R-:W-:-:S02]  /*3210*/  ISETP.NE.AND.EX P0, PT, R27, RZ, PT, P0 ;  /* 0x000000ff1b00720c */ /* 0x000fc40003f05300 */
[----:B------:R-:W-:-:S03]  /*3220*/  SHF.R.U32.HI R3, RZ, R6, R3 ;  /* 0x00000006ff037219 */ /* 0x000fc60000011603 */
[----:B------:R-:W0:Y:S01]  /*3230*/  LDC R20, c[0x0][0x600] ;  /* 0x00018000ff147b82 */ /* 0x000e220000000800 */
[-CC-:B-1----:R-:W-:Y:S02]  /*3240*/  SHF.R.U64 R10, R12, R8.reuse, R3.reuse ;  /* 0x000000080c0a7219 */ /* 0x182fe40000001203 */
[----:B------:R-:W-:-:S05]  /*3250*/  SHF.R.U32.HI R3, RZ, R8, R3 ;  /* 0x00000008ff037219 */ /* 0x000fca0000011603 */
[----:B------:R-:W1:Y:S01]  /*3260*/  LDC R28, c[0x0][0x648] ;  /* 0x00019200ff1c7b82 */ /* 0x000e620000000800 */
[-C--:B---3--:R-:W-:Y:S02]  /*3270*/  SHF.L.U32 R4, R5, R24.reuse, RZ ;  /* 0x0000001805047219 */ /* 0x088fe400000006ff */
[--C-:B------:R-:W-:Y:S02]  /*3280*/  SHF.R.U64 R14, R10, R24, R3.reuse ;  /* 0x000000180a0e7219 */ /* 0x100fe40000001203 */
[----:B------:R-:W-:Y:S02]  /*3290*/  LOP3.LUT R25, RZ, R4, RZ, 0x33, !PT ;  /* 0x00000004ff197212 */ /* 0x000fe400078e33ff */
[-C--:B------:R-:W-:Y:S01]  /*32a0*/  SHF.R.U32.HI R5, RZ, R24.reuse, R3 ;  /* 0x00000018ff057219 */ /* 0x080fe20000011603 */
[----:B------:R-:W3:Y:S01]  /*32b0*/  LDC R29, c[0x0][0x638] ;  /* 0x00018e00ff1d7b82 */ /* 0x000ee20000000800 */
[----:B------:R-:W-:Y:S01]  /*32c0*/  SHF.L.U32 R32, R7, R24, RZ ;  /* 0x0000001807207219 */ /* 0x000fe200000006ff */
[----:B------:R-:W-:-:S06]  /*32d0*/  IMAD.MOV.U32 R4, RZ, RZ, R14 ;  /* 0x000000ffff047224 */ /* 0x000fcc00078e000e */
[----:B------:R-:W0:Y:S01]  /*32e0*/  LDC R30, c[0x0][0x610] ;  /* 0x00018400ff1e7b82 */ /* 0x000e220000000800 */
[----:B------:R-:W-:Y:S05]  /*32f0*/  @!P0 BRA `(.L_x_50) ;  /* 0x0000000000288947 */ /* 0x000fea0003800000 */
[----:B------:R-:W5:Y:S02]  /*3300*/  LDC R3, c[0x0][0x64c] ;  /* 0x00019300ff037b82 */ /* 0x000f640000000800 */
[----:B-----5:R-:W-:-:S05]  /*3310*/  IADD3 R3, P0, R14, R3, RZ ;  /* 0x000000030e037210 */ /* 0x020fca0007f1e0ff */
        /* <DEDUP_REMOVED lines=8> */
.L_x_50:
[----:B------:R-:W-:Y:S01]  /*33a0*/  ISETP.NE.AND P0, PT, R19, 0x1, PT ;  /* 0x000000011300780c */ /* 0x000fe20003f05270 */
[----:B0-----:R-:W-:Y:S01]  /*33b0*/  VIADD R7, R20, 0xffffffff ;  /* 0xffffffff14077836 */ /* 0x001fe20000000000 */
[----:B-1----:R-:W-:Y:S01]  /*33c0*/  SHF.R.U64 R0, R4, R28, R5 ;  /* 0x0000001c04007219 */ /* 0x002fe20000001205 */
[----:B------:R-:W-:Y:S01]  /*33d0*/  IMAD.MOV R13, RZ, RZ, -R13 ;  /* 0x000000ffff0d7224 */ /* 0x000fe200078e0a0d */
[----:B------:R-:W-:Y:S01]  /*33e0*/  LOP3.LUT R5, R10, R25, RZ, 0xc0, !PT ;  /* 0x000000190a057212 */ /* 0x000fe200078ec0ff */
[----:B------:R-:W-:Y:S02]  /*33f0*/  IMAD.MOV.U32 R4, RZ, RZ, 0x1 ;  /* 0x00000001ff047424 */ /* 0x000fe400078e00ff */
[----:B------:R-:W-:Y:S02]  /*3400*/  IMAD.MOV R3, RZ, RZ, -R0 ;  /* 0x000000ffff037224 */ /* 0x000fe400078e0a00 */
[----:B------:R-:W-:Y:S01]  /*3410*/  IMAD R32, R32, R0, R5 ;  /* 0x0000000020207224 */ /* 0x000fe200078e0205 */
[----:B------:R-:W-:Y:S01]  /*3420*/  LOP3.LUT R5, R12, R7, RZ, 0xc0, !PT ;  /* 0x000000070c057212 */ /* 0x000fe200078ec0ff */
[----:B---3--:R-:W-:-:S02]  /*3430*/  IMAD R0, R3, R29, R14 ;  /* 0x0000001d03007224 */ /* 0x008fc400078e020e */
[----:B--2---:R-:W-:Y:S02]  /*3440*/  @P0 IMAD R21, R15, R13, R22 ;  /* 0x0000000d0f150224 */ /* 0x004fe400078e0216 */
[----:B------:R-:W-:Y:S01]  /*3450*/  IMAD R3, R0, R20, R5 ;  /* 0x0000001400037224 */ /* 0x000fe200078e0205 */
[----:B------:R-:W-:Y:S01]  /*3460*/  PRMT R0, R4, 0x7610, R0 ;  /* 0x0000761004007816 */ /* 0x000fe20000000000 */
[----:B------:R-:W-:-:S05]  /*3470*/  IMAD R32, R32, R30, R21 ;  /* 0x0000001e20207224 */ /* 0x000fca00078e0215 */
[----:B------:R-:W-:Y:S02]  /*3480*/  SEL R22, R3, R32, !P0 ;  /* 0x0000002003167207 */ /* 0x000fe40004000000 */
[----:B------:R-:W-:-:S07]  /*3490*/  SEL R32, R32, R3, !P0 ;  /* 0x0000000320207207 */ /* 0x000fce0004000000 */
.L_x_48:
[----:B------:R-:W-:Y:S02]  /*34a0*/  LOP3.LUT P0, RZ, R0, 0xff, RZ, 0xc0, !PT ;  /* 0x000000ff00ff7812 */ /* 0x000fe4000780c0ff */
[----:B------:R-:W-:-:S11]  /*34b0*/  LOP3.LUT R42, R42, 0x1, RZ, 0x3c, !PT ;  /* 0x000000012a2a7812 */ /* 0x000fd600078e3cff */
[----:B------:R-:W-:Y:S05]  /*34c0*/  @P0 BRA `(.L_x_51) ;  /* 0xffffffe000940947 */ /* 0x000fea000383ffff */
[----:B------:R-:W-:Y:S05]  /*34d0*/  EXIT ;  /* 0x000000000000794d */ /* 0x000fea0003800000 */
.L_x_14:
[----:B------:R-:W-:-:S08]  /*34e0*/  ISETP.NE.AND P0, PT, R0, RZ, PT ;  /* 0x000000ff0000720c */ /* 0x000fd00003f05270 */
[----:B--2--5:R-:W0:-:S00]  /*34f0*/  USETMAXREG.DEALLOC.CTAPOOL 0x28 ;  /* 0x00000028000079c8 */ /* 0x024e0000080e0500 */
[----:B------:R-:W-:Y:S05]  /*3500*/  @P0 EXIT ;  /* 0x000000000000094d */ /* 0x000fea0003800000 */
[----:B0-----:R-:W-:Y:S01]  /*3510*/  LOP3.LUT P0, RZ, R5, 0xff, RZ, 0xc0, !PT ;  /* 0x000000ff05ff7812 */ /* 0x001fe2000780c0ff */
[----:B------:R-:W-:Y:S02]  /*3520*/  IMAD.MOV.U32 R0, RZ, RZ, 0x1 ;  /* 0x00000001ff007424 */ /* 0x000fe400078e00ff */
[----:B------:R-:W-:-:S10]  /*3530*/  IMAD.MOV.U32 R8, RZ, RZ, RZ ;  /* 0x000000ffff087224 */ /* 0x000fd400078e00ff */
[----:B------:R-:W-:Y:S05]  /*3540*/  @!P0 BRA `(.L_x_52) ;  /* 0x0000000c001c8947 */ /* 0x000fea0003800000 */
[----:B------:R-:W-:Y:S01]  /*3550*/  LOP3.LUT P0, RZ, R4, 0x1f, RZ, 0xc0, !PT ;  /* 0x0000001f04ff7812 */ /* 0x000fe2000780c0ff */
[C---:B------:R-:W-:Y:S01]  /*3560*/  IMAD R5, R2.reuse, UR37, RZ ;  /* 0x0000002502057c24 */ /* 0x040fe2000f8e02ff */
[C---:B------:R-:W-:Y:S01]  /*3570*/  ISETP.NE.AND P2, PT, R3.reuse, RZ, PT ;  /* 0x000000ff0300720c */ /* 0x040fe20003f45270 */
[----:B------:R-:W-:Y:S01]  /*3580*/  ULDC UR5, c[0x0][0x658] ;  /* 0x0001960000057ab9 */ /* 0x000fe20000000800 */
[----:B------:R-:W-:Y:S01]  /*3590*/  ISETP.NE.OR P0, PT, R3, RZ, !P0 ;  /* 0x000000ff0300720c */ /* 0x000fe20004705670 */
[----:B------:R-:W-:Y:S01]  /*35a0*/  IMAD.WIDE.U32 R2, R2, UR36, RZ ;  /* 0x0000002402027c25 */ /* 0x000fe2000f8e00ff */
[----:B------:R-:W-:Y:S01]  /*35b0*/  UMOV UR6, 0xffffffff ;  /* 0xffffffff00067882 */ /* 0x000fe20000000000 */
[----:B------:R-:W-:Y:S01]  /*35c0*/  BSSY B0, `(.L_x_52) ;  /* 0x00000bf000007945 */ /* 0x000fe20003800000 */
[----:B------:R-:W-:Y:S01]  /*35d0*/  USHF.L.U32 UR6, UR6, UR5, URZ ;  /* 0x0000000506067299 */ /* 0x000fe2000800063f */
[----:B------:R-:W-:Y:S01]  /*35e0*/  IMAD.MOV.U32 R11, RZ, RZ, 0x1 ;  /* 0x00000001ff0b7424 */ /* 0x000fe200078e00ff */
[----:B------:R-:W-:Y:S01]  /*35f0*/  LOP3.LUT R9, R16, 0x2, RZ, 0xfc, !PT ;  /* 0x0000000210097812 */ /* 0x000fe200078efcff */
[----:B------:R-:W-:Y:S01]  /*3600*/  IMAD.MOV.U32 R0, RZ, RZ, 0x1 ;  /* 0x00000001ff007424 */ /* 0x000fe200078e00ff */
[----:B------:R-:W-:Y:S01]  /*3610*/  ULDC UR4, c[0x0][0x600] ;  /* 0x0001800000047ab9 */ /* 0x000fe20000000800 */
[----:B------:R-:W-:Y:S01]  /*3620*/  IMAD.MOV.U32 R8, RZ, RZ, RZ ;  /* 0x000000ffff087224 */ /* 0x000fe200078e00ff */
[----:B------:R-:W-:Y:S01]  /*3630*/  UMOV UR7, 0x1 ;  /* 0x0000000100077882 */ /* 0x000fe20000000000 */
[----:B------:R-:W-:Y:S01]  /*3640*/  IMAD.IADD R10, R5, 0x1, R3 ;  /* 0x00000001050a7824 */ /* 0x000fe200078e0203 */
[----:B------:R-:W-:-:S02]  /*3650*/  UIADD3 UR19, UR40, 0x1, URZ ;  /* 0x0000000128137890 */ /* 0x000fc4000fffe03f */
[----:B------:R-:W-:Y:S02]  /*3660*/  UIADD3 UR15, UR4, -0x1, URZ ;  /* 0xffffffff040f7890 */ /* 0x000fe4000fffe03f */
[----:B------:R-:W-:Y:S02]  /*3670*/  USHF.L.U32 UR17, UR7, UR5, URZ ;  /* 0x0000000507117299 */ /* 0x000fe4000800063f */
[----:B------:R-:W-:Y:S01]  /*3680*/  ULOP3.LUT UR16, URZ, UR6, URZ, 0x33, !UPT ;  /* 0x000000063f107292 */ /* 0x000fe2000f8e333f */
[----:B------:R-:W-:-:S11]  /*3690*/  ULDC.64 UR20, c[0x0][0x198] ;  /* 0x0000660000147ab9 */ /* 0x000fd60000000a00 */
.L_x_64:
[----:B------:R-:W-:-:S03]  /*36a0*/  UMOV UR4, 0xffffffff ;  /* 0xffffffff00047882 */ /* 0x000fc60000000000 */
[----:B------:R-:W-:Y:S05]  /*36b0*/  BRA.DIV UR4, `(.L_x_53) ;  /* 0x0000001a04647947 */ /* 0x000fea000b800000 */
[----:B------:R-:W-:-:S13]  /*36c0*/  ELECT P6, URZ, PT ;  /* 0x00000000003f782f */ /* 0x000fda00038c0000 */
.L_x_95:
[----:B------:R-:W0:Y:S01]  /*36d0*/  LDC R4, c[0x0][0x28c] ;  /* 0x0000a300ff047b82 */ /* 0x000e220000000800 */
[----:B------:R-:W-:Y:S01]  /*36e0*/  BSSY B1, `(.L_x_54) ;  /* 0x0000037000017945 */ /* 0x000fe20003800000 */
[----:B0-----:R-:W-:-:S13]  /*36f0*/  ISETP.LT.OR P6, PT, R4, 0x1, !P6 ;  /* 0x000000010400780c */ /* 0x001fda00077c1670 */
[----:B------:R-:W-:Y:S05]  /*3700*/  @P6 BRA `(.L_x_55) ;  /* 0x0000000000d06947 */ /* 0x000fea0003800000 */
[----:B------:R-:W-:Y:S02]  /*3710*/  IMAD.SHL.U32 R22, R22, 0x10, RZ ;  /* 0x0000001016167824 */ /* 0x000fe400078e00ff */
[----:B------:R-:W-:Y:S02]  /*3720*/  IMAD.SHL.U32 R32, R32, 0x40, RZ ;  /* 0x0000004020207824 */ /* 0x000fe400078e00ff */
[----:B------:R-:W-:Y:S02]  /*3730*/  IMAD.MOV.U32 R14, RZ, RZ, RZ ;  /* 0x000000ffff0e7224 */ /* 0x000fe400078e00ff */
[----:B------:R-:W-:Y:S02]  /*3740*/  IMAD.U32 R15, RZ, RZ, UR19 ;  /* 0x00000013ff0f7e24 */ /* 0x000fe4000f8e00ff */
[----:B------:R-:W-:Y:S02]  /*3750*/  IMAD.MOV.U32 R4, RZ, RZ, R0 ;  /* 0x000000ffff047224 */ /* 0x000fe400078e0000 */
[----:B------:R-:W-:-:S07]  /*3760*/  IMAD.MOV.U32 R5, RZ, RZ, R8 ;  /* 0x000000ffff057224 */ /* 0x000fce00078e0008 */
.L_x_59:
[----:B------:R-:W0:Y:S01]  /*3770*/  S2R R7, SR_CgaCtaId ;  /* 0x0000000000077919 */ /* 0x000e220000008800 */
[----:B------:R-:W-:-:S04]  /*3780*/  MOV R6, 0x400 ;  /* 0x0000040000067802 */ /* 0x000fc80000000f00 */
[----:B0-----:R-:W-:Y:S02]  /*3790*/  LEA R12, R7, R6, 0x18 ;  /* 0x00000006070c7211 */ /* 0x001fe400078ec0ff */
[----:B------:R-:W-:Y:S01]  /*37a0*/  SHF.L.U32 R6, R4, 0x1f, RZ ;  /* 0x0000001f04067819 */ /* 0x000fe200000006ff */
[----:B------:R-:W0:Y:S02]  /*37b0*/  @!P2 LDC R7, c[0x0][0x500] ;  /* 0x00014000ff07ab82 */ /* 0x000e240000000800 */
[----:B------:R-:W-:-:S04]  /*37c0*/  IMAD R13, R5, 0x8, R12 ;  /* 0x00000008050d7824 */ /* 0x000fc800078e020c */
[----:B------:R-:W1:Y:S02]  /*37d0*/  SYNCS.PHASECHK.TRANS64.TRYWAIT P1, [R13+URZ+0xb0], R6 ;  /* 0x0000b0060d0075a7 */ /* 0x000e64000802017f */
[----:B-1----:R-:W-:Y:S05]  /*37e0*/  @!P1 BRA `(.L_x_56) ;  /* 0x0000001800389947 */ /* 0x002fea0003800000 */
.L_x_96:
[----:B-1----:R-:W-:Y:S01]  /*37f0*/  PRMT R6, R9, 0x9910, RZ ;  /* 0x0000991009067816 */ /* 0x002fe200000000ff */
[----:B0-----:R0:W-:Y:S03]  /*3800*/  @!P2 SYNCS.ARRIVE.TRANS64 RZ, [R13+URZ], R7 ;  /* 0x000000070dffa9a7 */ /* 0x0011e6000800003f */
[----:B------:R-:W-:-:S13]  /*3810*/  ISETP.NE.AND P1, PT, R6, 0x2, PT ;  /* 0x000000020600780c */ /* 0x000fda0003f25270 */
[----:B0-----:R-:W-:Y:S05]  /*3820*/  @P1 BRA `(.L_x_57) ;  /* 0x0000000000041947 */ /* 0x001fea0003800000 */
[----:B------:R-:W-:Y:S01]  /*3830*/  BPT.TRAP 0x1 ;  /* 0x000000040000795c */ /* 0x000fe20000300000 */
.L_x_57:
[----:B------:R-:W-:Y:S05]  /*3840*/  @P0 BRA `(.L_x_58) ;  /* 0x0000000000040947 */ /* 0x000fea0003800000 */
[----:B------:R-:W-:Y:S01]  /*3850*/  BPT.TRAP 0x1 ;  /* 0x000000040000795c */ /* 0x000fe20000300000 */
.L_x_58:
[--C-:B------:R-:W-:Y:S01]  /*3860*/  IMAD R6, R5, 0x2000, R12.reuse ;  /* 0x0000200005067824 */ /* 0x100fe200078e020c */
[----:B------:R-:W-:Y:S01]  /*3870*/  R2UR UR9, R13 ;  /* 0x000000000d0972ca */ /* 0x000fe200000e0000 */
[----:B------:R-:W-:Y:S01]  /*3880*/  IMAD R12, R5, 0x800, R12 ;  /* 0x00000800050c7824 */ /* 0x000fe200078e020c */
[----:B------:R-:W-:Y:S01]  /*3890*/  UIADD3 UR4, UP0, UR20, 0xf0, URZ ;  /* 0x000000f014047890 */ /* 0x000fe2000ff1e03f */
[----:B------:R-:W-:Y:S01]  /*38a0*/  VIADD R15, R15, 0xffffffff ;  /* 0xffffffff0f0f7836 */ /* 0x000fe20000000000 */
[----:B------:R-:W-:Y:S01]  /*38b0*/  R2UR UR5, R6 ;  /* 0x00000000060572ca */ /* 0x000fe200000e0000 */
[----:B------:R-:W-:Y:S01]  /*38c0*/  UIADD3 UR22, UP1, UR20, 0x1f0, URZ ;  /* 0x000001f014167890 */ /* 0x000fe2000ff3e03f */
[----:B------:R-:W-:Y:S01]  /*38d0*/  R2UR UR8, R12 ;  /* 0x000000000c0872ca */ /* 0x000fe200000e0000 */
[----:B------:R-:W-:Y:S01]  /*38e0*/  VIADD R5, R5, 0x1 ;  /* 0x0000000105057836 */ /* 0x000fe20000000000 */
[----:B------:R-:W-:Y:S01]  /*38f0*/  R2UR UR10, R32 ;  /* 0x00000000200a72ca */ /* 0x000fe200000e0000 */
[----:B------:R-:W-:Y:S01]  /*3900*/  UIADD3.X UR23, URZ, UR21, URZ, UP1, !UPT ;  /* 0x000000153f177290 */ /* 0x000fe20008ffe43f */
[----:B------:R-:W-:Y:S01]  /*3910*/  R2UR UR11, R14 ;  /* 0x000000000e0b72ca */ /* 0x000fe200000e0000 */
[----:B------:R-:W-:Y:S01]  /*3920*/  UMOV UR6, 0x0 ;  /* 0x0000000000067882 */ /* 0x000fe20000000000 */
[----:B------:R-:W-:Y:S01]  /*3930*/  R2UR UR12, R23 ;  /* 0x00000000170c72ca */ /* 0x000fe200000e0000 */
[----:B------:R-:W-:Y:S01]  /*3940*/  UMOV UR7, 0x10000000 ;  /* 0x1000000000077882 */ /* 0x000fe20000000000 */
[----:B------:R-:W-:Y:S01]  /*3950*/  R2UR UR18, R22 ;  /* 0x00000000161272ca */ /* 0x000fe200000e0000 */
[----:B------:R-:W-:Y:S01]  /*3960*/  VIADD R14, R14, 0x40 ;  /* 0x000000400e0e7836 */ /* 0x000fe20000000000 */
[----:B------:R-:W-:Y:S01]  /*3970*/  ISETP.GT.AND P3, PT, R15, 0x1, PT ;  /* 0x000000010f00780c */ /* 0x000fe20003f64270 */
[----:B------:R-:W-:Y:S01]  /*3980*/  UIADD3 UR13, UR5, 0x280, URZ ;  /* 0x00000280050d7890 */ /* 0x000fe2000fffe03f */
[----:B------:R-:W-:Y:S01]  /*3990*/  ISETP.NE.AND P1, PT, R5, 0x16, PT ;  /* 0x000000160500780c */ /* 0x000fe20003f25270 */
[----:B------:R-:W-:-:S02]  /*39a0*/  UIADD3.X UR5, URZ, UR21, URZ, UP0, !UPT ;  /* 0x000000153f057290 */ /* 0x000fc400087fe43f */
[----:B------:R-:W-:Y:S01]  /*39b0*/  UIADD3 UR14, UR8, 0x2c280, URZ ;  /* 0x0002c280080e7890 */ /* 0x000fe2000fffe03f */
[----:B------:R-:W-:Y:S02]  /*39c0*/  SEL R7, RZ, 0x1, P1 ;  /* 0x00000001ff077807 */ /* 0x000fe40000800000 */
[----:B------:R-:W-:Y:S01]  /*39d0*/  UMOV UR8, UR13 ;  /* 0x0000000d00087c82 */ /* 0x000fe20008000000 */
[----:B------:R-:W-:Y:S02]  /*39e0*/  SEL R5, R5, RZ, P1 ;  /* 0x000000ff05057207 */ /* 0x000fe40000800000 */
[----:B------:R-:W-:Y:S01]  /*39f0*/  LOP3.LUT R4, R4, R7, RZ, 0x3c, !PT ;  /* 0x0000000704047212 */ /* 0x000fe200078e3cff */
[----:B------:R0:W-:Y:S02]  /*3a00*/  UTMALDG.3D [UR8], [UR4], desc[UR6] ;  /* 0x00000608040075b4 */ /* 0x0001e40008011000 */
[----:B0-----:R-:W-:Y:S01]  /*3a10*/  UMOV UR8, UR14 ;  /* 0x0000000e00087c82 */ /* 0x001fe20008000000 */
[----:B------:R-:W-:-:S02]  /*3a20*/  UMOV UR10, UR18 ;  /* 0x00000012000a7c82 */ /* 0x000fc40008000000 */
[----:B------:R0:W-:Y:S02]  /*3a30*/  UTMALDG.3D [UR8], [UR22], desc[UR6] ;  /* 0x00000608160075b4 */ /* 0x0001e40008011000 */
[----:B0-----:R-:W-:Y:S05]  /*3a40*/  @P3 BRA `(.L_x_59) ;  /* 0xfffffffc00483947 */ /* 0x001fea000383ffff */
.L_x_55:
[----:B------:R-:W-:Y:S05]  /*3a50*/  BSYNC B1 ;  /* 0x0000000000017941 */ /* 0x000fea0003800000 */
.L_x_54:
[----:B------:R-:W-:Y:S01]  /*3a60*/  LOP3.LUT P4, RZ, R11, 0xff, RZ, 0xc0, !PT ;  /* 0x000000ff0bff7812 */ /* 0x000fe2000788c0ff */
[----:B------:R-:W-:Y:S01]  /*3a70*/  VIADD R8, R8, UR40 ;  /* 0x0000002808087c36 */ /* 0x000fe20008000000 */
[----:B------:R-:W-:Y:S01]  /*3a80*/  ULDC.64 UR4, c[0x0][0x650] ;  /* 0x0001940000047ab9 */ /* 0x000fe20000000a00 */
[----:B------:R-:W-:Y:S01]  /*3a90*/  IMAD.U32 R7, RZ, RZ, UR40 ;  /* 0x00000028ff077e24 */ /* 0x000fe2000f8e00ff */
[----:B------:R-:W-:Y:S01]  /*3aa0*/  UISETP.GE.U32.AND UP0, UPT, UR40, 0x16, UPT ;  /* 0x000000162800788c */ /* 0x000fe2000bf06070 */
[----:B------:R-:W-:Y:S01]  /*3ab0*/  BSSY B1, `(.L_x_60) ;  /* 0x000006d000017945 */ /* 0x000fe20003800000 */
[----:B------:R-:W-:Y:S01]  /*3ac0*/  ISETP.GT.U32.AND P1, PT, R8, 0x15, PT ;  /* 0x000000150800780c */ /* 0x000fe20003f24070 */
[----:B------:R-:W-:Y:S01]  /*3ad0*/  IMAD.MOV.U32 R32, RZ, RZ, -0x1 ;  /* 0xffffffffff207424 */ /* 0x000fe200078e00ff */
[----:B------:R-:W-:Y:S01]  /*3ae0*/  PRMT R11, RZ, 0x7610, R11 ;  /* 0x00007610ff0b7816 */ /* 0x000fe2000000000b */
[----:B------:R-:W-:Y:S01]  /*3af0*/  IMAD.MOV.U32 R22, RZ, RZ, -0x1 ;  /* 0xffffffffff167424 */ /* 0x000fe200078e00ff */
[----:B------:R-:W-:Y:S01]  /*3b00*/  ISETP.LT.U32.AND P1, PT, R7, 0x16, P1 ;  /* 0x000000160700780c */ /* 0x000fe20000f21070 */
[----:B------:R-:W-:Y:S01]  /*3b10*/  IMAD.MOV.U32 R23, RZ, RZ, -0x1 ;  /* 0xffffffffff177424 */ /* 0x000fe200078e00ff */
[----:B------:R-:W-:Y:S01]  /*3b20*/  PLOP3.LUT P3, PT, PT, PT, UP0, 0x80, 0x0 ;  /* 0x000000000000781c */ /* 0x000fe20003f6f008 */
[----:B------:R-:W0:Y:S01]  /*3b30*/  @P4 S2R R5, SR_CgaCtaId ;  /* 0x0000000000054919 */ /* 0x000e220000008800 */
[----:B------:R-:W-:-:S04]  /*3b40*/  @P4 MOV R4, 0x400 ;  /* 0x0000040000044802 */ /* 0x000fc80000000f00 */
[----:B0-----:R-:W-:Y:S01]  /*3b50*/  @P4 LEA R6, R5, R4, 0x18 ;  /* 0x0000000405064211 */ /* 0x001fe200078ec0ff */
[----:B------:R-:W-:-:S03]  /*3b60*/  IMAD.WIDE.U32 R4, R8, -0x45d1745d, RZ ;  /* 0xba2e8ba308047825 */ /* 0x000fc600078e00ff */
[----:B------:R0:W-:Y:S01]  /*3b70*/  @P4 SYNCS.ARRIVE.TRANS64.A1T0 RZ, [R6+URZ+0x198], RZ ;  /* 0x000198ff06ff49a7 */ /* 0x0001e2000810003f */
[----:B------:R-:W-:Y:S02]  /*3b80*/  IADD3 R18, P4, R18, R2, RZ ;  /* 0x0000000212127210 */ /* 0x000fe40007f9e0ff */
[----:B------:R-:W-:Y:S02]  /*3b90*/  SHF.R.U32.HI R7, RZ, 0x4, R5 ;  /* 0x00000004ff077819 */ /* 0x000fe40000011605 */
[----:B------:R-:W-:Y:S01]  /*3ba0*/  SEL R5, RZ, 0x1, !P1 ;  /* 0x00000001ff057807 */ /* 0x000fe20004800000 */
[----:B------:R-:W-:Y:S01]  /*3bb0*/  IMAD.X R17, R17, 0x1, R10, P4 ;  /* 0x0000000111117824 */ /* 0x000fe200020e060a */
[----:B------:R-:W-:Y:S01]  /*3bc0*/  ISETP.GE.U32.AND P1, PT, R18, UR4, PT ;  /* 0x0000000412007c0c */ /* 0x000fe2000bf26070 */
[----:B------:R-:W-:Y:S01]  /*3bd0*/  IMAD R8, R7, -0x16, R8 ;  /* 0xffffffea07087824 */ /* 0x000fe200078e0208 */
[----:B------:R-:W-:Y:S02]  /*3be0*/  LOP3.LUT R0, R0, R5, RZ, 0x3c, !PT ;  /* 0x0000000500007212 */ /* 0x000fe400078e3cff */
[----:B------:R-:W-:-:S02]  /*3bf0*/  ISETP.GE.U32.AND.EX P1, PT, R17, UR5, PT, P1 ;  /* 0x0000000511007c0c */ /* 0x000fc4000bf26110 */
[----:B------:R-:W-:Y:S02]  /*3c00*/  @P3 LOP3.LUT R0, R0, 0x1, R7, 0x78, !PT ;  /* 0x0000000100003812 */ /* 0x000fe400078e7807 */
[----:B------:R-:W-:-:S09]  /*3c10*/  PRMT R4, RZ, 0x7610, R4 ;  /* 0x00007610ff047816 */ /* 0x000fd20000000004 */
[----:B0-----:R-:W-:Y:S05]  /*3c20*/  @P1 BRA `(.L_x_61) ;  /* 0x0000000400541947 */ /* 0x001fea0003800000 */
[----:B------:R-:W0:Y:S01]  /*3c30*/  S2R R13, SR_CTAID.X ;  /* 0x00000000000d7919 */ /* 0x000e220000002500 */
[----:B------:R-:W-:Y:S01]  /*3c40*/  ULDC.64 UR4, c[0x0][0x628] ;  /* 0x00018a0000047ab9 */ /* 0x000fe20000000a00 */
[----:B------:R-:W1:Y:S01]  /*3c50*/  LDC R14, c[0x0][0x144] ;  /* 0x00005100ff0e7b82 */ /* 0x000e620000000800 */
[----:B------:R-:W-:Y:S01]  /*3c60*/  ISETP.NE.U32.AND P1, PT, RZ, UR4, PT ;  /* 0x00000004ff007c0c */ /* 0x000fe2000bf25070 */
[----:B------:R-:W2:Y:S01]  /*3c70*/  S2R R12, SR_CTAID.Y ;  /* 0x00000000000c7919 */ /* 0x000ea20000002600 */
[----:B------:R-:W-:Y:S01]  /*3c80*/  ULDC UR6, c[0x0][0x150] ;  /* 0x0000540000067ab9 */ /* 0x000fe20000000800 */
[----:B------:R-:W-:Y:S01]  /*3c90*/  ULDC UR7, c[0x0][0x630] ;  /* 0x00018c0000077ab9 */ /* 0x000fe20000000800 */
[----:B------:R-:W-:Y:S01]  /*3ca0*/  ISETP.NE.AND.EX P1, PT, RZ, UR5, PT, P1 ;  /* 0x00000005ff007c0c */ /* 0x000fe2000bf25310 */
[----:B------:R-:W-:Y:S01]  /*3cb0*/  IMAD.MOV.U32 R4, RZ, RZ, R18 ;  /* 0x000000ffff047224 */ /* 0x000fe200078e0012 */
[----:B0-----:R-:W-:-:S05]  /*3cc0*/  I2FP.F32.U32 R5, R13 ;  /* 0x0000000d00057245 */ /* 0x001fca0000201000 */
[----:B------:R-:W-:Y:S01]  /*3cd0*/  FMUL R20, R5, UR6 ;  /* 0x0000000605147c20 */ /* 0x000fe20008400000 */
[----:B------:R-:W-:-:S05]  /*3ce0*/  IMAD.MOV.U32 R5, RZ, RZ, R17 ;  /* 0x000000ffff057224 */ /* 0x000fca00078e0011 */
[----:B--2---:R-:W-:Y:S05]  /*3cf0*/  @!P1 BRA `(.L_x_62) ;  /* 0x0000000000289947 */ /* 0x004fea0003800000 */
[----:B------:R-:W-:Y:S02]  /*3d00*/  ULDC UR6, c[0x0][0x634] ;  /* 0x00018d0000067ab9 */ /* 0x000fe40000000800 */
[----:B------:R-:W-:-:S05]  /*3d10*/  IADD3 R5, P1, R18, UR6, RZ ;  /* 0x0000000612057c10 */ /* 0x000fca000ff3e0ff */
[----:B------:R-:W-:-:S04]  /*3d20*/  IMAD.X R15, RZ, RZ, R17, P1 ;  /* 0x000000ffff0f7224 */ /* 0x000fc800008e0611 */
[----:B------:R-:W-:-:S04]  /*3d30*/  IMAD.WIDE.U32 R6, R15, UR4, RZ ;  /* 0x000000040f067c25 */ /* 0x000fc8000f8e00ff */
[----:B------:R-:W-:-:S04]  /*3d40*/  IMAD.WIDE.U32 R6, P1, R5, UR5, R6 ;  /* 0x0000000505067c25 */ /* 0x000fc8000f820006 */
[----:B------:R-:W-:-:S04]  /*3d50*/  IMAD.WIDE.U32 R4, R5, UR4, RZ ;  /* 0x0000000405047c25 */ /* 0x000fc8000f8e00ff */
[----:B------:R-:W-:Y:S01]  /*3d60*/  IMAD.MOV.U32 R4, RZ, RZ, R7 ;  /* 0x000000ffff047224 */ /* 0x000fe200078e0007 */
[----:B------:R-:W-:Y:S01]  /*3d70*/  IADD3 RZ, P3, R5, R6, RZ ;  /* 0x0000000605ff7210 */ /* 0x000fe20007f7e0ff */
[----:B------:R-:W-:-:S04]  /*3d80*/  IMAD.X R5, RZ, RZ, RZ, P1 ;  /* 0x000000ffff057224 */ /* 0x000fc800008e06ff */
[----:B------:R-:W-:-:S08]  /*3d90*/  IMAD.WIDE.U32.X R4, R15, UR5, R4, P3 ;  /* 0x000000050f047c25 */ /* 0x000fd000098e0404 */
.L_x_62:
[--C-:B------:R-:W-:Y:S01]  /*3da0*/  SHF.R.U64 R23, R4, UR7, R5.reuse ;  /* 0x0000000704177c19 */ /* 0x100fe20008001205 */
[----:B------:R-:W0:Y:S01]  /*3db0*/  F2I.U32.TRUNC.NTZ R20, R20 ;  /* 0x0000001400147305 */ /* 0x000e22000020f000 */
[----:B------:R-:W-:Y:S01]  /*3dc0*/  SHF.R.U32.HI R4, RZ, UR7, R5 ;  /* 0x00000007ff047c19 */ /* 0x000fe20008011605 */
[----:B------:R-:W-:Y:S01]  /*3dd0*/  ULDC.64 UR4, c[0x0][0x620] ;  /* 0x0001880000047ab9 */ /* 0x000fe20000000a00 */
[----:B------:R-:W-:Y:S01]  /*3de0*/  IADD3 R7, P1, RZ, -R23, RZ ;  /* 0x80000017ff077210 */ /* 0x000fe20007f3e0ff */
[----:B------:R-:W-:Y:S01]  /*3df0*/  IMAD.MOV.U32 R5, RZ, RZ, R17 ;  /* 0x000000ffff057224 */ /* 0x000fe200078e0011 */
[----:B------:R-:W-:Y:S01]  /*3e00*/  ULDC.64 UR6, c[0x0][0x640] ;  /* 0x0001900000067ab9 */ /* 0x000fe20000000a00 */
[----:B------:R-:W2:Y:S02]  /*3e10*/  LDC R21, c[0x0][0x148] ;  /* 0x00005200ff157b82 */ /* 0x000ea40000000800 */
[----:B------:R-:W-:Y:S01]  /*3e20*/  IMAD.X R4, RZ, RZ, ~R4, P1 ;  /* 0x000000ffff047224 */ /* 0x000fe200008e0e04 */
[----:B------:R-:W-:-:S03]  /*3e30*/  ISETP.NE.U32.AND P1, PT, RZ, UR6, PT ;  /* 0x00000006ff007c0c */ /* 0x000fc6000bf25070 */
[----:B------:R-:W-:Y:S01]  /*3e40*/  IMAD R6, R4, UR4, RZ ;  /* 0x0000000404067c24 */ /* 0x000fe2000f8e02ff */
[----:B------:R-:W-:Y:S01]  /*3e50*/  ISETP.NE.AND.EX P1, PT, RZ, UR7, PT, P1 ;  /* 0x00000007ff007c0c */ /* 0x000fe2000bf25310 */
[----:B------:R-:W-:-:S04]  /*3e60*/  IMAD.MOV.U32 R4, RZ, RZ, R18 ;  /* 0x000000ffff047224 */ /* 0x000fc800078e0012 */
[----:B------:R-:W-:Y:S01]  /*3e70*/  IMAD.WIDE.U32 R4, R7, UR4, R4 ;  /* 0x0000000407047c25 */ /* 0x000fe2000f8e0004 */
[----:B------:R-:W-:-:S03]  /*3e80*/  ULDC UR4, c[0x0][0x618] ;  /* 0x0001860000047ab9 */ /* 0x000fc60000000800 */
[----:B------:R-:W-:Y:S01]  /*3e90*/  IMAD R7, R7, UR5, R6 ;  /* 0x0000000507077c24 */ /* 0x000fe2000f8e0206 */
[----:B------:R-:W-:Y:S01]  /*3ea0*/  ULDC UR5, c[0x0][0x154] ;  /* 0x0000550000057ab9 */ /* 0x000fe20000000800 */
[----:B0-----:R-:W-:Y:S02]  /*3eb0*/  IMAD.MOV R6, RZ, RZ, -R20 ;  /* 0x000000ffff067224 */ /* 0x001fe400078e0a14 */
[----:B------:R-:W-:Y:S02]  /*3ec0*/  IMAD.IADD R5, R5, 0x1, R7 ;  /* 0x0000000105057824 */ /* 0x000fe400078e0207 */
[----:B-1----:R-:W-:Y:S01]  /*3ed0*/  IMAD R13, R14, R6, R13 ;  /* 0x000000060e0d7224 */ /* 0x002fe200078e020d */
[----:B------:R-:W-:Y:S02]  /*3ee0*/  I2FP.F32.U32 R6, R12 ;  /* 0x0000000c00067245 */ /* 0x000fe40000201000 */
[--C-:B------:R-:W-:Y:S02]  /*3ef0*/  SHF.R.U64 R14, R4, UR4, R5.reuse ;  /* 0x00000004040e7c19 */ /* 0x100fe40008001205 */
[----:B------:R-:W-:Y:S01]  /*3f00*/  SHF.R.U32.HI R5, RZ, UR4, R5 ;  /* 0x00000004ff057c19 */ /* 0x000fe20008011605 */
[----:B------:R-:W-:Y:S01]  /*3f10*/  FMUL R6, R6, UR5 ;  /* 0x0000000506067c20 */ /* 0x000fe20008400000 */
[----:B------:R-:W-:-:S02]  /*3f20*/  ULDC UR4, c[0x0][0x608] ;  /* 0x0001820000047ab9 */ /* 0x000fc40000000800 */
[--C-:B------:R-:W-:Y:S01]  /*3f30*/  SHF.R.U64 R20, R14, UR4, R5.reuse ;  /* 0x000000040e147c19 */ /* 0x100fe20008001205 */
[----:B------:R0:W1:Y:S01]  /*3f40*/  F2I.U32.TRUNC.NTZ R22, R6 ;  /* 0x0000000600167305 */ /* 0x000062000020f000 */
[----:B------:R-:W-:Y:S01]  /*3f50*/  SHF.R.U32.HI R5, RZ, UR4, R5 ;  /* 0x00000004ff057c19 */ /* 0x000fe20008011605 */
[----:B------:R-:W-:-:S03]  /*3f60*/  ULDC UR4, c[0x0][0x658] ;  /* 0x0001960000047ab9 */ /* 0x000fc60000000800 */
[--C-:B------:R-:W-:Y:S02]  /*3f70*/  SHF.R.U64 R15, R20, UR4, R5.reuse ;  /* 0x00000004140f7c19 */ /* 0x100fe40008001205 */
[----:B------:R-:W-:-:S03]  /*3f80*/  SHF.R.U32.HI R25, RZ, UR4, R5 ;  /* 0x00000004ff197c19 */ /* 0x000fc60008011605 */
[----:B------:R-:W-:Y:S02]  /*3f90*/  IMAD.MOV.U32 R4, RZ, RZ, R15 ;  /* 0x000000ffff047224 */ /* 0x000fe400078e000f */
[----:B------:R-:W-:Y:S01]  /*3fa0*/  IMAD.MOV.U32 R5, RZ, RZ, R25 ;  /* 0x000000ffff057224 */ /* 0x000fe200078e0019 */
[----:B0-----:R-:W-:Y:S06]  /*3fb0*/  @!P1 BRA `(.L_x_63) ;  /* 0x0000000000289947 */ /* 0x001fec0003800000 */
        /* <DEDUP_REMOVED lines=10> */
.L_x_63:
[----:B------:R-:W-:Y:S01]  /*4060*/  ISETP.NE.AND P1, PT, R19, 0x1, PT ;  /* 0x000000011300780c */ /* 0x000fe20003f25270 */
[----:B------:R-:W-:Y:S01]  /*4070*/  ULDC UR4, c[0x0][0x648] ;  /* 0x0001920000047ab9 */ /* 0x000fe20000000800 */
[----:B------:R-:W-:Y:S01]  /*4080*/  LOP3.LUT R20, R20, UR16, RZ, 0xc0, !PT ;  /* 0x0000001014147c12 */ /* 0x000fe2000f8ec0ff */
[----:B-1----:R-:W-:Y:S01]  /*4090*/  IMAD.MOV R22, RZ, RZ, -R22 ;  /* 0x000000ffff167224 */ /* 0x002fe200078e0a16 */
[----:B------:R-:W-:Y:S01]  /*40a0*/  SHF.R.U64 R5, R4, UR4, R5 ;  /* 0x0000000404057c19 */ /* 0x000fe20008001205 */
[----:B------:R-:W-:Y:S01]  /*40b0*/  ULDC UR4, c[0x0][0x638] ;  /* 0x00018e0000047ab9 */ /* 0x000fe20000000800 */
[----:B------:R-:W-:Y:S01]  /*40c0*/  LOP3.LUT R32, R14, UR15, RZ, 0xc0, !PT ;  /* 0x0000000f0e207c12 */ /* 0x000fe2000f8ec0ff */
[----:B------:R-:W-:Y:S02]  /*40d0*/  ULDC UR5, c[0x0][0x610] ;  /* 0x0001840000057ab9 */ /* 0x000fe40000000800 */
[----:B------:R-:W-:Y:S02]  /*40e0*/  IMAD.MOV R4, RZ, RZ, -R5 ;  /* 0x000000ffff047224 */ /* 0x000fe400078e0a05 */
[----:B------:R-:W-:-:S02]  /*40f0*/  IMAD R20, R5, UR17, R20 ;  /* 0x0000001105147c24 */ /* 0x000fc4000f8e0214 */
[----:B--2---:R-:W-:Y:S02]  /*4100*/  @P1 IMAD R13, R21, R22, R12 ;  /* 0x00000016150d1224 */ /* 0x004fe400078e020c */
[----:B------:R-:W-:Y:S01]  /*4110*/  IMAD R15, R4, UR4, R15 ;  /* 0x00000004040f7c24 */ /* 0x000fe2000f8e020f */
[----:B------:R-:W-:Y:S01]  /*4120*/  ULDC UR4, c[0x0][0x600] ;  /* 0x0001800000047ab9 */ /* 0x000fe20000000800 */
[----:B------:R-:W-:Y:S02]  /*4130*/  IMAD R13, R20, UR5, R13 ;  /* 0x00000005140d7c24 */ /* 0x000fe4000f8e020d */
[----:B------:R-:W-:Y:S02]  /*4140*/  IMAD R32, R15, UR4, R32 ;  /* 0x000000040f207c24 */ /* 0x000fe4000f8e0220 */
[----:B------:R-:W-:-:S03]  /*4150*/  IMAD.MOV.U32 R4, RZ, RZ, 0x1 ;  /* 0x00000001ff047424 */ /* 0x000fc600078e00ff */
[----:B------:R-:W-:Y:S02]  /*4160*/  SEL R22, R32, R13, !P1 ;  /* 0x0000000d20167207 */ /* 0x000fe40004800000 */
[----:B------:R-:W-:-:S07]  /*4170*/  SEL R32, R13, R32, !P1 ;  /* 0x000000200d207207 */ /* 0x000fce0004800000 */
.L_x_61:
[----:B------:R-:W-:Y:S05]  /*4180*/  BSYNC B1 ;  /* 0x0000000000017941 */ /* 0x000fea0003800000 */
.L_x_60:
[----:B------:R-:W-:-:S13]  /*4190*/  LOP3.LUT P1, RZ, R4, 0xff, RZ, 0xc0, !PT ;  /* 0x000000ff04ff7812 */ /* 0x000fda000782c0ff */
[----:B------:R-:W-:Y:S05]  /*41a0*/  @P1 BRA `(.L_x_64) ;  /* 0xfffffff4003c1947 */ /* 0x000fea000383ffff */
[----:B------:R-:W-:Y:S05]  /*41b0*/  BSYNC B0 ;  /* 0x0000000000007941 */ /* 0x000fea0003800000 */
.L_x_52:
[----:B------:R-:W-:-:S03]  /*41c0*/  UMOV UR4, 0xffffffff ;  /* 0xffffffff00047882 */ /* 0x000fc60000000000 */
[----:B------:R-:W-:Y:S05]  /*41d0*/  BRA.DIV UR4, `(.L_x_65) ;  /* 0x0000000e04d07947 */ /* 0x000fea000b800000 */
[----:B------:R-:W-:-:S13]  /*41e0*/  ELECT P6, URZ, PT ;  /* 0x00000000003f782f */ /* 0x000fda00038c0000 */
.L_x_99:
[----:B------:R-:W-:Y:S04]  /*41f0*/  BSSY B0, `(.L_x_66) ;  /* 0x00000cd000007945 */ /* 0x000fe80003800000 */
[----:B------:R-:W-:Y:S05]  /*4200*/  @!P6 BRA `(.L_x_67) ;  /* 0x0000000c002ce947 */ /* 0x000fea0003800000 */
[----:B------:R-:W-:-:S04]  /*4210*/  LOP3.LUT R16, R16, 0x2, RZ, 0xfc, !PT ;  /* 0x0000000210107812 */ /* 0x000fc800078efcff */
[----:B------:R-:W-:-:S13]  /*4220*/  ISETP.NE.AND P0, PT, R16, 0x3, PT ;  /* 0x000000031000780c */ /* 0x000fda0003f05270 */
[----:B------:R-:W-:Y:S05]  /*4230*/  @!P0 BRA `(.L_x_68) ;  /* 0x0000000000048947 */ /* 0x000fea0003800000 */
[----:B------:R-:W-:Y:S01]  /*4240*/  BPT.TRAP 0x1 ;  /* 0x000000040000795c */ /* 0x000fe20000300000 */
.L_x_68:
[----:B------:R-:W0:Y:S01]  /*4250*/  S2R R3, SR_CgaCtaId ;  /* 0x0000000000037919 */ /* 0x000e220000008800 */
[----:B------:R-:W-:-:S04]  /*4260*/  MOV R2, 0x400 ;  /* 0x0000040000027802 */ /* 0x000fc80000000f00 */
[----:B0-----:R-:W-:Y:S02]  /*4270*/  LEA R3, R3, R2, 0x18 ;  /* 0x0000000203037211 */ /* 0x001fe400078ec0ff */
[----:B------:R-:W-:-:S03]  /*4280*/  SHF.L.U32 R2, R0, 0x1f, RZ ;  /* 0x0000001f00027819 */ /* 0x000fc600000006ff */
[----:B------:R-:W-:-:S04]  /*4290*/  VIADD R3, R3, 0xb0 ;  /* 0x000000b003037836 */ /* 0x000fc80000000000 */
[C---:B------:R-:W-:Y:S02]  /*42a0*/  IMAD R7, R8.reuse, 0x8, R3 ;  /* 0x0000000808077824 */ /* 0x040fe400078e0203 */
[----:B------:R-:W-:Y:S02]  /*42b0*/  VIADD R8, R8, 0x1 ;  /* 0x0000000108087836 */ /* 0x000fe40000000000 */
[----:B------:R-:W0:Y:S03]  /*42c0*/  SYNCS.PHASECHK.TRANS64.TRYWAIT P0, [R7+URZ], R2 ;  /* 0x00000002070075a7 */ /* 0x000e26000800017f */
[----:B------:R-:W-:-:S04]  /*42d0*/  ISETP.NE.AND P1, PT, R8, 0x16, PT ;  /* 0x000000160800780c */ /* 0x000fc80003f25270 */
[----:B------:R-:W-:Y:S02]  /*42e0*/  SEL R5, RZ, 0x1, P1 ;  /* 0x00000001ff057807 */ /* 0x000fe40000800000 */
[----:B------:R-:W-:Y:S02]  /*42f0*/  SEL R8, R8, RZ, P1 ;  /* 0x000000ff08087207 */ /* 0x000fe40000800000 */
[----:B------:R-:W-:-:S03]  /*4300*/  LOP3.LUT R5, R0, R5, RZ, 0x3c, !PT ;  /* 0x0000000500057212 */ /* 0x000fc600078e3cff */
[----:B------:R-:W-:Y:S01]  /*4310*/  IMAD R9, R8, 0x8, R3 ;  /* 0x0000000808097824 */ /* 0x000fe200078e0203 */
[----:B------:R-:W-:Y:S01]  /*4320*/  SHF.L.U32 R4, R5, 0x1f, RZ ;  /* 0x0000001f05047819 */ /* 0x000fe200000006ff */
[----:B0-----:R-:W-:Y:S06]  /*4330*/  @!P0 BRA `(.L_x_69) ;  /* 0x0000000c00988947 */ /* 0x001fec0003800000 */
.L_x_100:
[----:B------:R-:W1:Y:S01]  /*4340*/  SYNCS.PHASECHK.TRANS64.TRYWAIT P0, [R9+URZ], R4 ;  /* 0x00000004090075a7 */ /* 0x000e62000800017f */
[----:B------:R-:W-:-:S05]  /*4350*/  VIADD R0, R8, 0x1 ;  /* 0x0000000108007836 */ /* 0x000fca0000000000 */
[----:B------:R-:W-:-:S04]  /*4360*/  ISETP.NE.AND P1, PT, R0, 0x16, PT ;  /* 0x000000160000780c */ /* 0x000fc80003f25270 */
[----:B0-----:R-:W-:Y:S02]  /*4370*/  SEL R2, RZ, 0x1, P1 ;  /* 0x00000001ff027807 */ /* 0x001fe40000800000 */
[----:B------:R-:W-:Y:S02]  /*4380*/  SEL R0, R0, RZ, P1 ;  /* 0x000000ff00007207 */ /* 0x000fe40000800000 */
[----:B------:R-:W-:-:S03]  /*4390*/  LOP3.LUT R7, R5, R2, RZ, 0x3c, !PT ;  /* 0x0000000205077212 */ /* 0x000fc600078e3cff */
[----:B------:R-:W-:Y:S01]  /*43a0*/  IMAD R6, R0, 0x8, R3 ;  /* 0x0000000800067824 */ /* 0x000fe200078e0203 */
[----:B------:R-:W-:Y:S01]  /*43b0*/  SHF.L.U32 R5, R7, 0x1f, RZ ;  /* 0x0000001f07057819 */ /* 0x000fe200000006ff */
[----:B-1----:R-:W-:Y:S06]  /*43c0*/  @!P0 BRA `(.L_x_70) ;  /* 0x0000000c00888947 */ /* 0x002fec0003800000 */
.L_x_101:
[----:B------:R-:W1:Y:S01]  /*43d0*/  SYNCS.PHASECHK.TRANS64.TRYWAIT P0, [R6+URZ], R5 ;  /* 0x00000005060075a7 */ /* 0x000e62000800017f */
[----:B------:R-:W-:-:S05]  /*43e0*/  VIADD R0, R0, 0x1 ;  /* 0x0000000100007836 */ /* 0x000fca0000000000 */
[----:B------:R-:W-:-:S04]  /*43f0*/  ISETP.NE.AND P1, PT, R0, 0x16, PT ;  /* 0x000000160000780c */ /* 0x000fc80003f25270 */
[----:B------:R-:W-:Y:S02]  /*4400*/  SEL R2, RZ, 0x1, P1 ;  /* 0x00000001ff027807 */ /* 0x000fe40000800000 */
[----:B------:R-:W-:Y:S02]  /*4410*/  SEL R0, R0, RZ, P1 ;  /* 0x000000ff00007207 */ /* 0x000fe40000800000 */
[----:B------:R-:W-:-:S03]  /*4420*/  LOP3.LUT R7, R7, R2, RZ, 0x3c, !PT ;  /* 0x0000000207077212 */ /* 0x000fc600078e3cff */
[----:B0-----:R-:W-:Y:S01]  /*4430*/  IMAD R9, R0, 0x8, R3 ;  /* 0x0000000800097824 */ /* 0x001fe200078e0203 */
[----:B------:R-:W-:Y:S01]  /*4440*/  SHF.L.U32 R4, R7, 0x1f, RZ ;  /* 0x0000001f07047819 */ /* 0x000fe200000006ff */
[----:B-1----:R-:W-:Y:S06]  /*4450*/  @!P0 BRA `(.L_x_71) ;  /* 0x0000000c00788947 */ /* 0x002fec0003800000 */
.L_x_102:
        /* <DEDUP_REMOVED lines=9> */
.L_x_103:
        /* <DEDUP_REMOVED lines=9> */
.L_x_104:
        /* <DEDUP_REMOVED lines=9> */
.L_x_105:
        /* <DEDUP_REMOVED lines=9> */
.L_x_106:
        /* <DEDUP_REMOVED lines=9> */
.L_x_107:
        /* <DEDUP_REMOVED lines=9> */
.L_x_108:
        /* <DEDUP_REMOVED lines=9> */
.L_x_109:
        /* <DEDUP_REMOVED lines=9> */
.L_x_110:
        /* <DEDUP_REMOVED lines=9> */
.L_x_111:
        /* <DEDUP_REMOVED lines=9> */
.L_x_112:
        /* <DEDUP_REMOVED lines=9> */
.L_x_113:
        /* <DEDUP_REMOVED lines=9> */
.L_x_114:
        /* <DEDUP_REMOVED lines=9> */
.L_x_115:
        /* <DEDUP_REMOVED lines=9> */
.L_x_116:
        /* <DEDUP_REMOVED lines=9> */
.L_x_117:
        /* <DEDUP_REMOVED lines=9> */
.L_x_118:
        /* <DEDUP_REMOVED lines=9> */
.L_x_119:
[----:B------:R-:W1:Y:S01]  /*4df0*/  SYNCS.PHASECHK.TRANS64.TRYWAIT P0, [R6+URZ], R5 ;  /* 0x00000005060075a7 */ /* 0x000e62000800017f */
[----:B------:R-:W-:-:S05]  /*4e00*/  VIADD R0, R0, 0x1 ;  /* 0x0000000100007836 */ /* 0x000fca0000000000 */
[----:B------:R-:W-:-:S04]  /*4e10*/  ISETP.NE.AND P1, PT, R0, 0x16, PT ;  /* 0x000000160000780c */ /* 0x000fc80003f25270 */
[----:B------:R-:W-:Y:S02]  /*4e20*/  SEL R2, RZ, 0x1, P1 ;  /* 0x00000001ff027807 */ /* 0x000fe40000800000 */
[----:B------:R-:W-:Y:S02]  /*4e30*/  SEL R0, R0, RZ, P1 ;  /* 0x000000ff00007207 */ /* 0x000fe40000800000 */
[----:B------:R-:W-:Y:S01]  /*4e40*/  LOP3.LUT R2, R7, R2, RZ, 0x3c, !PT ;  /* 0x0000000207027212 */ /* 0x000fe200078e3cff */
[----:B-1----:R-:W-:Y:S06]  /*4e50*/  @!P0 BRA `(.L_x_89) ;  /* 0x0000000800608947 */ /* 0x002fec0003800000 */
.L_x_120:
[----:B------:R-:W-:Y:S01]  /*4e60*/  IMAD R3, R0, 0x8, R3 ;  /* 0x0000000800037824 */ /* 0x000fe200078e0203 */
[----:B------:R-:W-:-:S07]  /*4e70*/  SHF.L.U32 R0, R2, 0x1f, RZ ;  /* 0x0000001f02007819 */ /* 0x000fce00000006ff */
.L_x_90:
[----:B--2---:R2:W3:Y:S02]  /*4e80*/  SYNCS.PHASECHK.TRANS64.TRYWAIT P0, [R3+URZ], R0 ;  /* 0x00000000030075a7 */ /* 0x0044e4000800017f */
[----:B---3--:R-:W-:Y:S05]  /*4e90*/  @!P0 NANOSLEEP.SYNCS 0x989680 ;  /* 0x009896800000895d */ /* 0x008fea0003900000 */
[----:B------:R-:W3:Y:S02]  /*4ea0*/  @!P0 SYNCS.PHASECHK.TRANS64 P0, [R3+URZ], R0 ;  /* 0x00000000030085a7 */ /* 0x000ee4000800007f */
[----:B---3--:R-:W-:Y:S05]  /*4eb0*/  @!P0 BRA `(.L_x_90) ;  /* 0xfffffffc00f08947 */ /* 0x008fea000383ffff */
.L_x_67:
[----:B------:R-:W-:Y:S05]  /*4ec0*/  BSYNC B0 ;  /* 0x0000000000007941 */ /* 0x000fea0003800000 */
.L_x_66:
[----:B------:R-:W-:Y:S05]  /*4ed0*/  EXIT ;  /* 0x000000000000794d */ /* 0x000fea0003800000 */
.L_x_16:
[----:B0-----:R-:W-:-:S04]  /*4ee0*/  IMAD.U32 R3, RZ, RZ, UR45 ;  /* 0x0000002dff037e24 */ /* 0x001fc8000f8e00ff */
[----:B------:R0:W1:Y:S03]  /*4ef0*/  SYNCS.PHASECHK.TRANS64.TRYWAIT P0, [R3+URZ+-0x8], R0 ;  /* 0xfffff800030075a7 */ /* 0x000066000800017f */
[----:B-1----:R-:W-:Y:S05]  /*4f00*/  @!P0 NANOSLEEP.SYNCS 0x989680 ;  /* 0x009896800000895d */ /* 0x002fea0003900000 */
[----:B------:R-:W1:Y:S02]  /*4f10*/  @!P0 SYNCS.PHASECHK.TRANS64 P0, [R3+URZ+-0x8], R0 ;  /* 0xfffff800030085a7 */ /* 0x000e64000800007f */
[----:B-1----:R-:W-:Y:S05]  /*4f20*/  @!P0 BRA `(.L_x_16) ;  /* 0xfffffffc00ec8947 */ /* 0x002fea000383ffff */
[----:B------:R-:W-:Y:S05]  /*4f30*/  BRA `(.L_x_91) ;  /* 0xffffffc8000c7947 */ /* 0x000fea000383ffff */
.L_x_21:
[----:B-1----:R1:W3:Y:S02]  /*4f40*/  SYNCS.PHASECHK.TRANS64.TRYWAIT P1, [R3+URZ], R0 ;  /* 0x00000000030075a7 */ /* 0x0022e4000802017f */
[----:B---3--:R-:W-:Y:S05]  /*4f50*/  @!P1 NANOSLEEP.SYNCS 0x989680 ;  /* 0x009896800000995d */ /* 0x008fea0003900000 */
[----:B------:R-:W3:Y:S02]  /*4f60*/  @!P1 SYNCS.PHASECHK.TRANS64 P1, [R3+URZ], R0 ;  /* 0x00000000030095a7 */ /* 0x000ee4000802007f */
[----:B---3--:R-:W-:Y:S05]  /*4f70*/  @!P1 BRA `(.L_x_21) ;  /* 0xfffffffc00f09947 */ /* 0x008fea000383ffff */
[----:B------:R-:W-:Y:S05]  /*4f80*/  BRA `(.L_x_20) ;  /* 0xffffffc800707947 */ /* 0x000fea000383ffff */
.L_x_26:
[----:B-1----:R-:W-:-:S04]  /*4f90*/  IMAD.U32 R4, RZ, RZ, UR4 ;  /* 0x00000004ff047e24 */ /* 0x002fc8000f8e00ff */
[----:B------:R1:W3:Y:S03]  /*4fa0*/  SYNCS.PHASECHK.TRANS64.TRYWAIT P1, [R4+URZ], R3 ;  /* 0x00000003040075a7 */ /* 0x0002e6000802017f */
[----:B---3--:R-:W-:Y:S05]  /*4fb0*/  @!P1 NANOSLEEP.SYNCS 0x989680 ;  /* 0x009896800000995d */ /* 0x008fea0003900000 */
[----:B------:R-:W3:Y:S02]  /*4fc0*/  @!P1 SYNCS.PHASECHK.TRANS64 P1, [R4+URZ], R3 ;  /* 0x00000003040095a7 */ /* 0x000ee4000802007f */
[----:B---3--:R-:W-:Y:S05]  /*4fd0*/  @!P1 BRA `(.L_x_26) ;  /* 0xfffffffc00ec9947 */ /* 0x008fea000383ffff */
[----:B------:R-:W-:Y:S05]  /*4fe0*/  BRA `(.L_x_25) ;  /* 0xffffffcc00287947 */ /* 0x000fea000383ffff */
.L_x_32:
[----:B0-----:R-:W-:-:S04]  /*4ff0*/  IMAD.U32 R3, RZ, RZ, UR45 ;  /* 0x0000002dff037e24 */ /* 0x001fc8000f8e00ff */
[----:B------:R0:W1:Y:S03]  /*5000*/  SYNCS.PHASECHK.TRANS64.TRYWAIT P0, [R3+URZ+0x8], R0 ;  /* 0x00000800030075a7 */ /* 0x000066000800017f */
[----:B-1----:R-:W-:Y:S05]  /*5010*/  @!P0 NANOSLEEP.SYNCS 0x989680 ;  /* 0x009896800000895d */ /* 0x002fea0003900000 */
[----:B------:R-:W1:Y:S02]  /*5020*/  @!P0 SYNCS.PHASECHK.TRANS64 P0, [R3+URZ+0x8], R0 ;  /* 0x00000800030085a7 */ /* 0x000e64000800007f */
[----:B-1----:R-:W-:Y:S05]  /*5030*/  @!P0 BRA `(.L_x_32) ;  /* 0xfffffffc00ec8947 */ /* 0x002fea000383ffff */
[----:B------:R-:W-:Y:S05]  /*5040*/  BRA `(.L_x_92) ;  /* 0xffffffd000607947 */ /* 0x000fea000383ffff */
.L_x_53:
[----:B------:R-:W-:Y:S01]  /*5050*/  BSSY B1, `(.L_x_93) ;  /* 0x0000006000017945 */ /* 0x000fe20003800000 */
[----:B------:R-:W-:-:S07]  /*5060*/  IMAD.MOV.U32 R15, RZ, RZ, -0x1 ;  /* 0xffffffffff0f7424 */ /* 0x000fce00078e00ff */
[----:B------:R-:W-:Y:S05]  /*5070*/  WARPSYNC.COLLECTIVE R15, `(.L_x_94) ;  /* 0x000000000f0c7348 */ /* 0x000fea0003c00000 */
[----:B------:R-:W-:Y:S02]  /*5080*/  ELECT P6, UR62, PT ;  /* 0x00000000003e782f */ /* 0x000fe400038c0000 */
[----:B------:R-:W-:Y:S01]  /*5090*/  MOV R14, UR62 ;  /* 0x0000003e000e7c02 */ /* 0x000fe20008000f00 */
[----:B------:R-:W-:Y:S10]  /*50a0*/  ENDCOLLECTIVE ;  /* 0x000000000000791b */ /* 0x000ff40003800000 */
.L_x_94:
[----:B------:R-:W-:Y:S05]  /*50b0*/  BSYNC B1 ;  /* 0x0000000000017941 */ /* 0x000fea0003800000 */
.L_x_93:
[----:B------:R-:W-:Y:S05]  /*50c0*/  BRA `(.L_x_95) ;  /* 0xffffffe400807947 */ /* 0x000fea000383ffff */
.L_x_56:
[----:B-1----:R1:W2:Y:S02]  /*50d0*/  SYNCS.PHASECHK.TRANS64.TRYWAIT P1, [R13+URZ+0xb0], R6 ;  /* 0x0000b0060d0075a7 */ /* 0x0022a4000802017f */
[----:B--2---:R-:W-:Y:S05]  /*50e0*/  @!P1 NANOSLEEP.SYNCS 0x989680 ;  /* 0x009896800000995d */ /* 0x004fea0003900000 */
[----:B------:R-:W2:Y:S02]  /*50f0*/  @!P1 SYNCS.PHASECHK.TRANS64 P1, [R13+URZ+0xb0], R6 ;  /* 0x0000b0060d0095a7 */ /* 0x000ea4000802007f */
[----:B--2---:R-:W-:Y:S05]  /*5100*/  @!P1 BRA `(.L_x_56) ;  /* 0xfffffffc00f09947 */ /* 0x004fea000383ffff */
[----:B------:R-:W-:Y:S05]  /*5110*/  BRA `(.L_x_96) ;  /* 0xffffffe400b47947 */ /* 0x000fea000383ffff */
.L_x_65:
[----:B------:R-:W-:Y:S01]  /*5120*/  BSSY B0, `(.L_x_97) ;  /* 0x0000006000007945 */ /* 0x000fe20003800000 */
[----:B------:R-:W-:-:S07]  /*5130*/  IMAD.MOV.U32 R15, RZ, RZ, -0x1 ;  /* 0xffffffffff0f7424 */ /* 0x000fce00078e00ff */
[----:B------:R-:W-:Y:S05]  /*5140*/  WARPSYNC.COLLECTIVE R15, `(.L_x_98) ;  /* 0x000000000f0c7348 */ /* 0x000fea0003c00000 */
[----:B------:R-:W-:Y:S02]  /*5150*/  ELECT P6, UR62, PT ;  /* 0x00000000003e782f */ /* 0x000fe400038c0000 */
[----:B------:R-:W-:Y:S01]  /*5160*/  MOV R14, UR62 ;  /* 0x0000003e000e7c02 */ /* 0x000fe20008000f00 */
[----:B------:R-:W-:Y:S10]  /*5170*/  ENDCOLLECTIVE ;  /* 0x000000000000791b */ /* 0x000ff40003800000 */
.L_x_98:
[----:B------:R-:W-:Y:S05]  /*5180*/  BSYNC B0 ;  /* 0x0000000000007941 */ /* 0x000fea0003800000 */
.L_x_97:
[----:B------:R-:W-:Y:S05]  /*5190*/  BRA `(.L_x_99) ;  /* 0xfffffff000147947 */ /* 0x000fea000383ffff */
.L_x_69:
[----:B0-----:R0:W1:Y:S02]  /*51a0*/  SYNCS.PHASECHK.TRANS64.TRYWAIT P0, [R7+URZ], R2 ;  /* 0x00000002070075a7 */ /* 0x001064000800017f */
[----:B-1----:R-:W-:Y:S05]  /*51b0*/  @!P0 NANOSLEEP.SYNCS 0x989680 ;  /* 0x009896800000895d */ /* 0x002fea0003900000 */
[----:B------:R-:W1:Y:S02]  /*51c0*/  @!P0 SYNCS.PHASECHK.TRANS64 P0, [R7+URZ], R2 ;  /* 0x00000002070085a7 */ /* 0x000e64000800007f */
[----:B-1----:R-:W-:Y:S05]  /*51d0*/  @!P0 BRA `(.L_x_69) ;  /* 0xfffffffc00f08947 */ /* 0x002fea000383ffff */
[----:B------:R-:W-:Y:S05]  /*51e0*/  BRA `(.L_x_100) ;  /* 0xfffffff000547947 */ /* 0x000fea000383ffff */
.L_x_70:
[----:B0-----:R0:W1:Y:S02]  /*51f0*/  SYNCS.PHASECHK.TRANS64.TRYWAIT P0, [R9+URZ], R4 ;  /* 0x00000004090075a7 */ /* 0x001064000800017f */
[----:B-1----:R-:W-:Y:S05]  /*5200*/  @!P0 NANOSLEEP.SYNCS 0x989680 ;  /* 0x009896800000895d */ /* 0x002fea0003900000 */
[----:B------:R-:W1:Y:S02]  /*5210*/  @!P0 SYNCS.PHASECHK.TRANS64 P0, [R9+URZ], R4 ;  /* 0x00000004090085a7 */ /* 0x000e64000800007f */
[----:B-1----:R-:W-:Y:S05]  /*5220*/  @!P0 BRA `(.L_x_70) ;  /* 0xfffffffc00f08947 */ /* 0x002fea000383ffff */
[----:B------:R-:W-:Y:S05]  /*5230*/  BRA `(.L_x_101) ;  /* 0xfffffff000647947 */ /* 0x000fea000383ffff */
.L_x_71:
[----:B0-----:R0:W1:Y:S02]  /*5240*/  SYNCS.PHASECHK.TRANS64.TRYWAIT P0, [R6+URZ], R5 ;  /* 0x00000005060075a7 */ /* 0x001064000800017f */
[----:B-1----:R-:W-:Y:S05]  /*5250*/  @!P0 NANOSLEEP.SYNCS 0x989680 ;  /* 0x009896800000895d */ /* 0x002fea0003900000 */
[----:B------:R-:W1:Y:S02]  /*5260*/  @!P0 SYNCS.PHASECHK.TRANS64 P0, [R6+URZ], R5 ;  /* 0x00000005060085a7 */ /* 0x000e64000800007f */
[----:B-1----:R-:W-:Y:S05]  /*5270*/  @!P0 BRA `(.L_x_71) ;  /* 0xfffffffc00f08947 */ /* 0x002fea000383ffff */
[----:B------:R-:W-:Y:S05]  /*5280*/  BRA `(.L_x_102) ;  /* 0xfffffff000747947 */ /* 0x000fea000383ffff */
.L_x_72:
[----:B0-----:R0:W1:Y:S02]  /*5290*/  SYNCS.PHASECHK.TRANS64.TRYWAIT P0, [R9+URZ], R4 ;  /* 0x00000004090075a7 */ /* 0x001064000800017f */
[----:B-1----:R-:W-:Y:S05]  /*52a0*/  @!P0 NANOSLEEP.SYNCS 0x989680 ;  /* 0x009896800000895d */ /* 0x002fea0003900000 */
[----:B------:R-:W1:Y:S02]  /*52b0*/  @!P0 SYNCS.PHASECHK.TRANS64 P0, [R9+URZ], R4 ;  /* 0x00000004090085a7 */ /* 0x000e64000800007f */
[----:B-1----:R-:W-:Y:S05]  /*52c0*/  @!P0 BRA `(.L_x_72) ;  /* 0xfffffffc00f08947 */ /* 0x002fea000383ffff */
[----:B------:R-:W-:Y:S05]  /*52d0*/  BRA `(.L_x_103) ;  /* 0xfffffff000847947 */ /* 0x000fea000383ffff */
.L_x_73:
[----:B0-----:R0:W1:Y:S02]  /*52e0*/  SYNCS.PHASECHK.TRANS64.TRYWAIT P0, [R6+URZ], R5 ;  /* 0x00000005060075a7 */ /* 0x001064000800017f */
[----:B-1----:R-:W-:Y:S05]  /*52f0*/  @!P0 NANOSLEEP.SYNCS 0x989680 ;  /* 0x009896800000895d */ /* 0x002fea0003900000 */
[----:B------:R-:W1:Y:S02]  /*5300*/  @!P0 SYNCS.PHASECHK.TRANS64 P0, [R6+URZ], R5 ;  /* 0x00000005060085a7 */ /* 0x000e64000800007f */
[----:B-1----:R-:W-:Y:S05]  /*5310*/  @!P0 BRA `(.L_x_73) ;  /* 0xfffffffc00f08947 */ /* 0x002fea000383ffff */
[----:B------:R-:W-:Y:S05]  /*5320*/  BRA `(.L_x_104) ;  /* 0xfffffff000947947 */ /* 0x000fea000383ffff */
.L_x_74:
[----:B0-----:R0:W1:Y:S02]  /*5330*/  SYNCS.PHASECHK.TRANS64.TRYWAIT P0, [R9+URZ], R4 ;  /* 0x00000004090075a7 */ /* 0x001064000800017f */
[----:B-1----:R-:W-:Y:S05]  /*5340*/  @!P0 NANOSLEEP.SYNCS 0x989680 ;  /* 0x009896800000895d */ /* 0x002fea0003900000 */
[----:B------:R-:W1:Y:S02]  /*5350*/  @!P0 SYNCS.PHASECHK.TRANS64 P0, [R9+URZ], R4 ;  /* 0x00000004090085a7 */ /* 0x000e64000800007f */
[----:B-1----:R-:W-:Y:S05]  /*5360*/  @!P0 BRA `(.L_x_74) ;  /* 0xfffffffc00f08947 */ /* 0x002fea000383ffff */
[----:B------:R-:W-:Y:S05]  /*5370*/  BRA `(.L_x_105) ;  /* 0xfffffff000a47947 */ /* 0x000fea000383ffff */
.L_x_75:
[----:B0-----:R0:W1:Y:S02]  /*5380*/  SYNCS.PHASECHK.TRANS64.TRYWAIT P0, [R6+URZ], R5 ;  /* 0x00000005060075a7 */ /* 0x001064000800017f */
[----:B-1----:R-:W-:Y:S05]  /*5390*/  @!P0 NANOSLEEP.SYNCS 0x989680 ;  /* 0x009896800000895d */ /* 0x002fea0003900000 */
[----:B------:R-:W1:Y:S02]  /*53a0*/  @!P0 SYNCS.PHASECHK.TRANS64 P0, [R6+URZ], R5 ;  /* 0x00000005060085a7 */ /* 0x000e64000800007f */
[----:B-1----:R-:W-:Y:S05]  /*53b0*/  @!P0 BRA `(.L_x_75) ;  /* 0xfffffffc00f08947 */ /* 0x002fea000383ffff */
[----:B------:R-:W-:Y:S05]  /*53c0*/  BRA `(.L_x_106) ;  /* 0xfffffff000b47947 */ /* 0x000fea000383ffff */
.L_x_76:
[----:B0-----:R0:W1:Y:S02]  /*53d0*/  SYNCS.PHASECHK.TRANS64.TRYWAIT P0, [R9+URZ], R4 ;  /* 0x00000004090075a7 */ /* 0x001064000800017f */
[----:B-1----:R-:W-:Y:S05]  /*53e0*/  @!P0 NANOSLEEP.SYNCS 0x989680 ;  /* 0x009896800000895d */ /* 0x002fea0003900000 */
[----:B------:R-:W1:Y:S02]  /*53f0*/  @!P0 SYNCS.PHASECHK.TRANS64 P0, [R9+URZ], R4 ;  /* 0x00000004090085a7 */ /* 0x000e64000800007f */
[----:B-1----:R-:W-:Y:S05]  /*5400*/  @!P0 BRA `(.L_x_76) ;  /* 0xfffffffc00f08947 */ /* 0x002fea000383ffff */
[----:B------:R-:W-:Y:S05]  /*5410*/  BRA `(.L_x_107) ;  /* 0xfffffff000c47947 */ /* 0x000fea000383ffff */
.L_x_77:
[----:B0-----:R0:W1:Y:S02]  /*5420*/  SYNCS.PHASECHK.TRANS64.TRYWAIT P0, [R6+URZ], R5 ;  /* 0x00000005060075a7 */ /* 0x001064000800017f */
[----:B-1----:R-:W-:Y:S05]  /*5430*/  @!P0 NANOSLEEP.SYNCS 0x989680 ;  /* 0x009896800000895d */ /* 0x002fea0003900000 */
[----:B------:R-:W1:Y:S02]  /*5440*/  @!P0 SYNCS.PHASECHK.TRANS64 P0, [R6+URZ], R5 ;  /* 0x00000005060085a7 */ /* 0x000e64000800007f */
[----:B-1----:R-:W-:Y:S05]  /*5450*/  @!P0 BRA `(.L_x_77) ;  /* 0xfffffffc00f08947 */ /* 0x002fea000383ffff */
[----:B------:R-:W-:Y:S05]  /*5460*/  BRA `(.L_x_108) ;  /* 0xfffffff000d47947 */ /* 0x000fea000383ffff */
.L_x_78:
[----:B0-----:R0:W1:Y:S02]  /*5470*/  SYNCS.PHASECHK.TRANS64.TRYWAIT P0, [R9+URZ], R4 ;  /* 0x00000004090075a7 */ /* 0x001064000800017f */
[----:B-1----:R-:W-:Y:S05]  /*5480*/  @!P0 NANOSLEEP.SYNCS 0x989680 ;  /* 0x009896800000895d */ /* 0x002fea0003900000 */
[----:B------:R-:W1:Y:S02]  /*5490*/  @!P0 SYNCS.PHASECHK.TRANS64 P0, [R9+URZ], R4 ;  /* 0x00000004090085a7 */ /* 0x000e64000800007f */
[----:B-1----:R-:W-:Y:S05]  /*54a0*/  @!P0 BRA `(.L_x_78) ;  /* 0xfffffffc00f08947 */ /* 0x002fea000383ffff */
[----:B------:R-:W-:Y:S05]  /*54b0*/  BRA `(.L_x_109) ;  /* 0xfffffff000e47947 */ /* 0x000fea000383ffff */
.L_x_79:
[----:B0-----:R0:W1:Y:S02]  /*54c0*/  SYNCS.PHASECHK.TRANS64.TRYWAIT P0, [R6+URZ], R5 ;  /* 0x00000005060075a7 */ /* 0x001064000800017f */
[----:B-1----:R-:W-:Y:S05]  /*54d0*/  @!P0 NANOSLEEP.SYNCS 0x989680 ;  /* 0x009896800000895d */ /* 0x002fea0003900000 */
[----:B------:R-:W1:Y:S02]  /*54e0*/  @!P0 SYNCS.PHASECHK.TRANS64 P0, [R6+URZ], R5 ;  /* 0x00000005060085a7 */ /* 0x000e64000800007f */
[----:B-1----:R-:W-:Y:S05]  /*54f0*/  @!P0 BRA `(.L_x_79) ;  /* 0xfffffffc00f08947 */ /* 0x002fea000383ffff */
[----:B------:R-:W-:Y:S05]  /*5500*/  BRA `(.L_x_110) ;  /* 0xfffffff000f47947 */ /* 0x000fea000383ffff */
.L_x_80:
[----:B0-----:R0:W1:Y:S02]  /*5510*/  SYNCS.PHASECHK.TRANS64.TRYWAIT P0, [R9+URZ], R4 ;  /* 0x00000004090075a7 */ /* 0x001064000800017f */
[----:B-1----:R-:W-:Y:S05]  /*5520*/  @!P0 NANOSLEEP.SYNCS 0x989680 ;  /* 0x009896800000895d */ /* 0x002fea0003900000 */
[----:B------:R-:W1:Y:S02]  /*5530*/  @!P0 SYNCS.PHASECHK.TRANS64 P0, [R9+URZ], R4 ;  /* 0x00000004090085a7 */ /* 0x000e64000800007f */
[----:B-1----:R-:W-:Y:S05]  /*5540*/  @!P0 BRA `(.L_x_80) ;  /* 0xfffffffc00f08947 */ /* 0x002fea000383ffff */
[----:B------:R-:W-:Y:S05]  /*5550*/  BRA `(.L_x_111) ;  /* 0xfffffff400047947 */ /* 0x000fea000383ffff */
.L_x_81:
[----:B0-----:R0:W1:Y:S02]  /*5560*/  SYNCS.PHASECHK.TRANS64.TRYWAIT P0, [R6+URZ], R5 ;  /* 0x00000005060075a7 */ /* 0x001064000800017f */
[----:B-1----:R-:W-:Y:S05]  /*5570*/  @!P0 NANOSLEEP.SYNCS 0x989680 ;  /* 0x009896800000895d */ /* 0x002fea0003900000 */
[----:B------:R-:W1:Y:S02]  /*5580*/  @!P0 SYNCS.PHASECHK.TRANS64 P0, [R6+URZ], R5 ;  /* 0x00000005060085a7 */ /* 0x000e64000800007f */
[----:B-1----:R-:W-:Y:S05]  /*5590*/  @!P0 BRA `(.L_x_81) ;  /* 0xfffffffc00f08947 */ /* 0x002fea000383ffff */
[----:B------:R-:W-:Y:S05]  /*55a0*/  BRA `(.L_x_112) ;  /* 0xfffffff400147947 */ /* 0x000fea000383ffff */
.L_x_82:
[----:B0-----:R0:W1:Y:S02]  /*55b0*/  SYNCS.PHASECHK.TRANS64.TRYWAIT P0, [R9+URZ], R4 ;  /* 0x00000004090075a7 */ /* 0x001064000800017f */
[----:B-1----:R-:W-:Y:S05]  /*55c0*/  @!P0 NANOSLEEP.SYNCS 0x989680 ;  /* 0x009896800000895d */ /* 0x002fea0003900000 */
[----:B------:R-:W1:Y:S02]  /*55d0*/  @!P0 SYNCS.PHASECHK.TRANS64 P0, [R9+URZ], R4 ;  /* 0x00000004090085a7 */ /* 0x000e64000800007f */
[----:B-1----:R-:W-:Y:S05]  /*55e0*/  @!P0 BRA `(.L_x_82) ;  /* 0xfffffffc00f08947 */ /* 0x002fea000383ffff */
[----:B------:R-:W-:Y:S05]  /*55f0*/  BRA `(.L_x_113) ;  /* 0xfffffff400247947 */ /* 0x000fea000383ffff */
.L_x_83:
[----:B0-----:R0:W1:Y:S02]  /*5600*/  SYNCS.PHASECHK.TRANS64.TRYWAIT P0, [R6+URZ], R5 ;  /* 0x00000005060075a7 */ /* 0x001064000800017f */
[----:B-1----:R-:W-:Y:S05]  /*5610*/  @!P0 NANOSLEEP.SYNCS 0x989680 ;  /* 0x009896800000895d */ /* 0x002fea0003900000 */
[----:B------:R-:W1:Y:S02]  /*5620*/  @!P0 SYNCS.PHASECHK.TRANS64 P0, [R6+URZ], R5 ;  /* 0x00000005060085a7 */ /* 0x000e64000800007f */
[----:B-1----:R-:W-:Y:S05]  /*5630*/  @!P0 BRA `(.L_x_83) ;  /* 0xfffffffc00f08947 */ /* 0x002fea000383ffff */
[----:B------:R-:W-:Y:S05]  /*5640*/  BRA `(.L_x_114) ;  /* 0xfffffff400347947 */ /* 0x000fea000383ffff */
.L_x_84:
[----:B0-----:R0:W1:Y:S02]  /*5650*/  SYNCS.PHASECHK.TRANS64.TRYWAIT P0, [R9+URZ], R4 ;  /* 0x00000004090075a7 */ /* 0x001064000800017f */
[----:B-1----:R-:W-:Y:S05]  /*5660*/  @!P0 NANOSLEEP.SYNCS 0x989680 ;  /* 0x009896800000895d */ /* 0x002fea0003900000 */
[----:B------:R-:W1:Y:S02]  /*5670*/  @!P0 SYNCS.PHASECHK.TRANS64 P0, [R9+URZ], R4 ;  /* 0x00000004090085a7 */ /* 0x000e64000800007f */
[----:B-1----:R-:W-:Y:S05]  /*5680*/  @!P0 BRA `(.L_x_84) ;  /* 0xfffffffc00f08947 */ /* 0x002fea000383ffff */
[----:B------:R-:W-:Y:S05]  /*5690*/  BRA `(.L_x_115) ;  /* 0xfffffff400447947 */ /* 0x000fea000383ffff */
.L_x_85:
[----:B0-----:R0:W1:Y:S02]  /*56a0*/  SYNCS.PHASECHK.TRANS64.TRYWAIT P0, [R6+URZ], R5 ;  /* 0x00000005060075a7 */ /* 0x001064000800017f */
[----:B-1----:R-:W-:Y:S05]  /*56b0*/  @!P0 NANOSLEEP.SYNCS 0x989680 ;  /* 0x009896800000895d */ /* 0x002fea0003900000 */
[----:B------:R-:W1:Y:S02]  /*56c0*/  @!P0 SYNCS.PHASECHK.TRANS64 P0, [R6+URZ], R5 ;  /* 0x00000005060085a7 */ /* 0x000e64000800007f */
[----:B-1----:R-:W-:Y:S05]  /*56d0*/  @!P0 BRA `(.L_x_85) ;  /* 0xfffffffc00f08947 */ /* 0x002fea000383ffff */
[----:B------:R-:W-:Y:S05]  /*56e0*/  BRA `(.L_x_116) ;  /* 0xfffffff400547947 */ /* 0x000fea000383ffff */
.L_x_86:
[----:B0-----:R0:W1:Y:S02]  /*56f0*/  SYNCS.PHASECHK.TRANS64.TRYWAIT P0, [R9+URZ], R4 ;  /* 0x00000004090075a7 */ /* 0x001064000800017f */
[----:B-1----:R-:W-:Y:S05]  /*5700*/  @!P0 NANOSLEEP.SYNCS 0x989680 ;  /* 0x009896800000895d */ /* 0x002fea0003900000 */
[----:B------:R-:W1:Y:S02]  /*5710*/  @!P0 SYNCS.PHASECHK.TRANS64 P0, [R9+URZ], R4 ;  /* 0x00000004090085a7 */ /* 0x000e64000800007f */
[----:B-1----:R-:W-:Y:S05]  /*5720*/  @!P0 BRA `(.L_x_86) ;  /* 0xfffffffc00f08947 */ /* 0x002fea000383ffff */
[----:B------:R-:W-:Y:S05]  /*5730*/  BRA `(.L_x_117) ;  /* 0xfffffff400647947 */ /* 0x000fea000383ffff */
.L_x_87:
[----:B0-----:R0:W1:Y:S02]  /*5740*/  SYNCS.PHASECHK.TRANS64.TRYWAIT P0, [R6+URZ], R5 ;  /* 0x00000005060075a7 */ /* 0x001064000800017f */
[----:B-1----:R-:W-:Y:S05]  /*5750*/  @!P0 NANOSLEEP.SYNCS 0x989680 ;  /* 0x009896800000895d */ /* 0x002fea0003900000 */
[----:B------:R-:W1:Y:S02]  /*5760*/  @!P0 SYNCS.PHASECHK.TRANS64 P0, [R6+URZ], R5 ;  /* 0x00000005060085a7 */ /* 0x000e64000800007f */
[----:B-1----:R-:W-:Y:S05]  /*5770*/  @!P0 BRA `(.L_x_87) ;  /* 0xfffffffc00f08947 */ /* 0x002fea000383ffff */
[----:B------:R-:W-:Y:S05]  /*5780*/  BRA `(.L_x_118) ;  /* 0xfffffff400747947 */ /* 0x000fea000383ffff */
.L_x_88:
[----:B0-----:R0:W1:Y:S02]  /*5790*/  SYNCS.PHASECHK.TRANS64.TRYWAIT P0, [R9+URZ], R4 ;  /* 0x00000004090075a7 */ /* 0x001064000800017f */
[----:B-1----:R-:W-:Y:S05]  /*57a0*/  @!P0 NANOSLEEP.SYNCS 0x989680 ;  /* 0x009896800000895d */ /* 0x002fea0003900000 */
[----:B------:R-:W1:Y:S02]  /*57b0*/  @!P0 SYNCS.PHASECHK.TRANS64 P0, [R9+URZ], R4 ;  /* 0x00000004090085a7 */ /* 0x000e64000800007f */
[----:B-1----:R-:W-:Y:S05]  /*57c0*/  @!P0 BRA `(.L_x_88) ;  /* 0xfffffffc00f08947 */ /* 0x002fea000383ffff */
[----:B------:R-:W-:Y:S05]  /*57d0*/  BRA `(.L_x_119) ;  /* 0xfffffff400847947 */ /* 0x000fea000383ffff */
.L_x_89:
[----:B-1----:R1:W2:Y:S02]  /*57e0*/  SYNCS.PHASECHK.TRANS64.TRYWAIT P0, [R6+URZ], R5 ;  /* 0x00000005060075a7 */ /* 0x0022a4000800017f */
[----:B--2---:R-:W-:Y:S05]  /*57f0*/  @!P0 NANOSLEEP.SYNCS 0x989680 ;  /* 0x009896800000895d */ /* 0x004fea0003900000 */
[----:B------:R-:W2:Y:S02]  /*5800*/  @!P0 SYNCS.PHASECHK.TRANS64 P0, [R6+URZ], R5 ;  /* 0x00000005060085a7 */ /* 0x000ea4000800007f */
[----:B--2---:R-:W-:Y:S05]  /*5810*/  @!P0 BRA `(.L_x_89) ;  /* 0xfffffffc00f08947 */ /* 0x004fea000383ffff */
[----:B------:R-:W-:Y:S05]  /*5820*/  BRA `(.L_x_120) ;  /* 0xfffffff4008c7947 */ /* 0x000fea000383ffff */
.L_x_121:
[----:B------:R-:W-:-:S00]  /*5830*/  BRA `(.L_x_121) ;  /* 0xfffffffc00fc7947 */ /* 0x000fc0000383ffff */
[----:B------:R-:W-:-:S00]  /*5840*/  NOP ;  /* 0x0000000000007918 */ /* 0x000fc00000000000 */
        /* <DEDUP_REMOVED lines=11> */
.L_x_122:


//--------------------- .nv.global.init           --------------------------
	.section	.nv.global.init,"aw",@progbits
.nv.global.init:
	.type		$str$22,@object
	.size		$str$22,($str$23 - $str$22)
$str$22:
        /*0000*/ 	.byte	0x6b, 0x5f, 0x74, 0x69, 0x6c, 0x65, 0x5f, 0x63, 0x6f, 0x75, 0x6e, 0x74, 0x20, 0x3e, 0x3d, 0x20
        /*0010*/ 	.byte	0x31, 0x00
	.type		$str$23,@object
	.size		$str$23,(__unnamed_1 - $str$23)
$str$23:
        /*0012*/ 	.byte	0x2f, 0x74, 0x6d, 0x70, 0x2f, 0x63, 0x75, 0x74, 0x6c, 0x61, 0x73, 0x73, 0x5f, 0x73, 0x77, 0x65
        /*0022*/ 	.byte	0x65, 0x70, 0x5f, 0x73, 0x72, 0x63, 0x2f, 0x69, 0x6e, 0x63, 0x6c, 0x75, 0x64, 0x65, 0x2f, 0x63
        /*0032*/ 	.byte	0x75, 0x74, 0x6c, 0x61, 0x73, 0x73, 0x2f, 0x67, 0x65, 0x6d, 0x6d, 0x2f, 0x63, 0x6f, 0x6c, 0x6c
        /*0042*/ 	.byte	0x65, 0x63, 0x74, 0x69, 0x76, 0x65, 0x2f, 0x73, 0x6d, 0x39, 0x30, 0x5f, 0x6d, 0x6d, 0x61, 0x5f
        /*0052*/ 	.byte	0x74, 0x6d, 0x61, 0x5f, 0x67, 0x6d, 0x6d, 0x61, 0x5f, 0x73, 0x73, 0x5f, 0x77, 0x61, 0x72, 0x70
        /*0062*/ 	.byte	0x73, 0x70, 0x65, 0x63, 0x69, 0x61, 0x6c, 0x69, 0x7a, 0x65, 0x64, 0x2e, 0x68, 0x70, 0x70, 0x00
	.type		__unnamed_1,@object
	.size		__unnamed_1,(.L_0 - __unnamed_1)
__unnamed_1:
        /*0072*/ 	.byte	0x76, 0x6f, 0x69, 0x64, 0x20, 0x63, 0x75, 0x74, 0x6c, 0x61, 0x73, 0x73, 0x3a, 0x3a, 0x67, 0x65
        /* <DEDUP_REMOVED lines=179> */
        /*0bb2*/ 	.byte	0x74, 0x69, 0x74, 0x79, 0x5d, 0x00
.L_0:


//--------------------- .nv.shared._ZN7cutlass13device_kernelINS_4gemm6kernel13GemmUniversalIN4cute5tupleIJiiiiEEENS1_10collective13CollectiveMmaINS1_34MainloopSm90TmaGmmaWarpSpecializedILi22ENS5_IJNS4_1CILi1EEESB_SB_EEENS1_32KernelTmaWarpSpecializedPingpongEEENS5_IJNSA_ILi64EEENSA_ILi16EEESF_EEENS_6half_tENS5_IJSB_llEEESI_SJ_NS4_8TiledMMAINS4_8MMA_AtomIJNS4_4SM904GMMA25MMA_64x16x16_F32F16F16_SSILNSN_5MajorE1ELSP_1ELNSN_7ScaleInE1ELSQ_1EEEEEENS4_6LayoutISC_NS5_IJNSA_ILi0EEESU_SU_EEEEENS5_IJNS4_10UnderscoreESX_SX_EEEEENS4_13SM90_TMA_LOADENS4_14ComposedLayoutINS4_7SwizzleILi3ELi4ELi3EEENS4_18smem_ptr_flag_bitsILi16EEENST_INS5_IJSF_NSA_ILi8EEEEEENS5_IJSB_SF_EEEEEEEvNS4_8identityES10_NS11_INS12_ILi1ELi4ELi3EEES15_NST_INS5_IJSG_S16_EEENS5_IJSB_SG_EEEEEEEvS1B_EENS_8epilogue10collective6detail29Sm90TmaWarpSpecializedAdapterINS1J_15DefaultEpilogueISI_NS5_IJlSB_lEEES1N_NS1I_6thread17LinearCombinationISI_Li1EffLNS1O_9ScaleType4KindE0ELNS_15FloatRoundStyleE2ESI_EENS1_15EpilogueDefaultEEEEEvvEEEEvNT_6ParamsE --------------------------
	.section	.nv.shared._ZN7cutlass13device_kernelINS_4gemm6kernel13GemmUniversalIN4cute5tupleIJiiiiEEENS1_10collective13CollectiveMmaINS1_34MainloopSm90TmaGmmaWarpSpecializedILi22ENS5_IJNS4_1CILi1EEESB_SB_EEENS1_32KernelTmaWarpSpecializedPingpongEEENS5_IJNSA_ILi64EEENSA_ILi16EEESF_EEENS_6half_tENS5_IJSB_llEEESI_SJ_NS4_8TiledMMAINS4_8MMA_AtomIJNS4_4SM904GMMA25MMA_64x16x16_F32F16F16_SSILNSN_5MajorE1ELSP_1ELNSN_7ScaleInE1ELSQ_1EEEEEENS4_6LayoutISC_NS5_IJNSA_ILi0EEESU_SU_EEEEENS5_IJNS4_10UnderscoreESX_SX_EEEEENS4_13SM90_TMA_LOADENS4_14ComposedLayoutINS4_7SwizzleILi3ELi4ELi3EEENS4_18smem_ptr_flag_bitsILi16EEENST_INS5_IJSF_NSA_ILi8EEEEEENS5_IJSB_SF_EEEEEEEvNS4_8identityES10_NS11_INS12_ILi1ELi4ELi3EEES15_NST_INS5_IJSG_S16_EEENS5_IJSB_SG_EEEEEEEvS1B_EENS_8epilogue10collective6detail29Sm90TmaWarpSpecializedAdapterINS1J_15DefaultEpilogueISI_NS5_IJlSB_lEEES1N_NS1I_6thread17LinearCombinationISI_Li1EffLNS1O_9ScaleType4KindE0ELNS_15FloatRoundStyleE2ESI_EENS1_15EpilogueDefaultEEEEEvvEEEEvNT_6ParamsE,"aw",@nobits
	.sectionflags	@""
	.align	16
	.zero		1024


//--------------------- .nv.shared.reserved.0     --------------------------
	.section	.nv.shared.reserved.0,"aw",@nobits
	.weak		__nv_reservedSMEM_offset_0_alias
	.size		__nv_reservedSMEM_offset_0_alias, 0, 0
	.other		__nv_reservedSMEM_offset_0_alias,@"STO_CUDA_RESERVED_SHARED STV_DEFAULT"
__nv_reservedSMEM_offset_0_alias:
	.zero		0


//--------------------- .nv.global                --------------------------
	.section	.nv.global,"aw",@nobits
.nv.global:
	.type		_ZN39_INTERNAL_4ff4270b_4_k_cu_b110a580_26214cute1_E,@object
	.size		_ZN39_INTERNAL_4ff4270b_4_k_cu_b110a580_26214cute1_E,(_ZN39_INTERNAL_4ff4270b_4_k_cu_b110a580_26214cuda3std3__45__cpo6cbeginE - _ZN39_INTERNAL_4ff4270b_4_k_cu_b110a580_26214cute1_E)
_ZN39_INTERNAL_4ff4270b_4_k_cu_b110a580_26214cute1_E:
	.zero		1
	.type		_ZN39_INTERNAL_4ff4270b_4_k_cu_b110a580_26214cuda3std3__45__cpo6cbeginE,@object
	.size		_ZN39_INTERNAL_4ff4270b_4_k_cu_b110a580_26214cuda3std3__45__cpo6cbeginE,(_ZN39_INTERNAL_4ff4270b_4_k_cu_b110a580_26214cuda3std3__48in_placeE - _ZN39_INTERNAL_4ff4270b_4_k_cu_b110a580_26214cuda3std3__45__cpo6cbeginE)
_ZN39_INTERNAL_4ff4270b_4_k_cu_b110a580_26214cuda3std3__45__cpo6cbeginE:
	.zero		1
	.type		_ZN39_INTERNAL_4ff4270b_4_k_cu_b110a580_26214cuda3std3__48in_placeE,@object
	.size		_ZN39_INTERNAL_4ff4270b_4_k_cu_b110a580_26214cuda3std3__48in_placeE,(_ZN39_INTERNAL_4ff4270b_4_k_cu_b110a580_26214cuda3std6ranges3__45__cpo9iter_moveE - _ZN39_INTERNAL_4ff4270b_4_k_cu_b110a580_26214cuda3std3__48in_placeE)
_ZN39_INTERNAL_4ff4270b_4_k_cu_b110a580_26214cuda3std3__48in_placeE:
	.zero		1
	.type		_ZN39_INTERNAL_4ff4270b_4_k_cu_b110a580_26214cuda3std6ranges3__45__cpo9iter_moveE,@object
	.size		_ZN39_INTERNAL_4ff4270b_4_k_cu_b110a580_26214cuda3std6ranges3__45__cpo9iter_moveE,(_ZN39_INTERNAL_4ff4270b_4_k_cu_b110a580_26214cuda3std3__45__cpo5beginE - _ZN39_INTERNAL_4ff4270b_4_k_cu_b110a580_26214cuda3std6ranges3__45__cpo9iter_moveE)
_ZN39_INTERNAL_4ff4270b_4_k_cu_b110a580_26214cuda3std6ranges3__45__cpo9iter_moveE:
	.zero		1
	.type		_ZN39_INTERNAL_4ff4270b_4_k_cu_b110a580_26214cuda3std3__45__cpo5beginE,@object
	.size		_ZN39_INTERNAL_4ff4270b_4_k_cu_b110a580_26214cuda3std3__45__cpo5beginE,(_ZN39_INTERNAL_4ff4270b_4_k_cu_b110a580_26214cuda3std3__441_GLOBAL__N__4ff4270b_4_k_cu_b110a580_26216ignoreE - _ZN39_INTERNAL_4ff4270b_4_k_cu_b110a580_26214cuda3std3__45__cpo5beginE)
_ZN39_INTERNAL_4ff4270b_4_k_cu_b110a580_26214cuda3std3__45__cpo5beginE:
	.zero		1
	.type		_ZN39_INTERNAL_4ff4270b_4_k_cu_b110a580_26214cuda3std3__441_GLOBAL__N__4ff4270b_4_k_cu_b110a580_26216ignoreE,@object
	.size		_ZN39_INTERNAL_4ff4270b_4_k_cu_b110a580_26214cuda3std3__441_GLOBAL__N__4ff4270b_4_k_cu_b110a580_26216ignoreE,(_ZN39_INTERNAL_4ff4270b_4_k_cu_b110a580_26214cute7productE - _ZN39_INTERNAL_4ff4270b_4_k_cu_b110a580_26214cuda3std3__441_GLOBAL__N__4ff4270b_4_k_cu_b110a580_26216ignoreE)
_ZN39_INTERNAL_4ff4270b_4_k_cu_b110a580_26214cuda3std3__441_GLOBAL__N__4ff4270b_4_k_cu_b110a580_26216ignoreE:
	.zero		1
	.type		_ZN39_INTERNAL_4ff4270b_4_k_cu_b110a580_26214cute7productE,@object
	.size		_ZN39_INTERNAL_4ff4270b_4_k_cu_b110a580_26214cute7productE,(_ZN39_INTERNAL_4ff4270b_4_k_cu_b110a580_26214cuda3std3__45__cpo3endE - _ZN39_INTERNAL_4ff4270b_4_k_cu_b110a580_26214cute7productE)
_ZN39_INTERNAL_4ff4270b_4_k_cu_b110a580_26214cute7productE:
	.zero		1
	.type		_ZN39_INTERNAL_4ff4270b_4_k_cu_b110a580_26214cuda3std3__45__cpo3endE,@object
	.size		_ZN39_INTERNAL_4ff4270b_4_k_cu_b110a580_26214cuda3std3__45__cpo3endE,(_ZN39_INTERNAL_4ff4270b_4_k_cu_b110a580_26214cuda3std3__419piecewise_constructE - _ZN39_INTERNAL_4ff4270b_4_k_cu_b110a580_26214cuda3std3__45__cpo3endE)
_ZN39_INTERNAL_4ff4270b_4_k_cu_b110a580_26214cuda3std3__45__cpo3endE:
	.zero		1
	.type		_ZN39_INTERNAL_4ff4270b_4_k_cu_b110a580_26214cuda3std3__419piecewise_constructE,@object
	.size		_ZN39_INTERNAL_4ff4270b_4_k_cu_b110a580_26214cuda3std3__419piecewise_constructE,(_ZN39_INTERNAL_4ff4270b_4_k_cu_b110a580_26214cuda3std3__45__cpo4cendE - _ZN39_INTERNAL_4ff4270b_4_k_cu_b110a580_26214cuda3std3__419piecewise_constructE)
_ZN39_INTERNAL_4ff4270b_4_k_cu_b110a580_26214cuda3std3__419piecewise_constructE:
	.zero		1
	.type		_ZN39_INTERNAL_4ff4270b_4_k_cu_b110a580_26214cuda3std3__45__cpo4cendE,@object
	.size		_ZN39_INTERNAL_4ff4270b_4_k_cu_b110a580_26214cuda3std3__45__cpo4cendE,(_ZN39_INTERNAL_4ff4270b_4_k_cu_b110a580_26214cuda3std6ranges3__45__cpo4swapE - _ZN39_INTERNAL_4ff4270b_4_k_cu_b110a580_26214cuda3std3__45__cpo4cendE)
_ZN39_INTERNAL_4ff4270b_4_k_cu_b110a580_26214cuda3std3__45__cpo4cendE:
	.zero		1
	.type		_ZN39_INTERNAL_4ff4270b_4_k_cu_b110a580_26214cuda3std6ranges3__45__cpo4swapE,@object
	.size		_ZN39_INTERNAL_4ff4270b_4_k_cu_b110a580_26214cuda3std6ranges3__45__cpo4swapE,(.L_8 - _ZN39_INTERNAL_4ff4270b_4_k_cu_b110a580_26214cuda3std6ranges3__45__cpo4swapE)
_ZN39_INTERNAL_4ff4270b_4_k_cu_b110a580_26214cuda3std6ranges3__45__cpo4swapE:
	.zero		1
.L_8:


//--------------------- .nv.constant0._ZN7cutlass13device_kernelINS_4gemm6kernel13GemmUniversalIN4cute5tupleIJiiiiEEENS1_10collective13CollectiveMmaINS1_34MainloopSm90TmaGmmaWarpSpecializedILi22ENS5_IJNS4_1CILi1EEESB_SB_EEENS1_32KernelTmaWarpSpecializedPingpongEEENS5_IJNSA_ILi64EEENSA_ILi16EEESF_EEENS_6half_tENS5_IJSB_llEEESI_SJ_NS4_8TiledMMAINS4_8MMA_AtomIJNS4_4SM904GMMA25MMA_64x16x16_F32F16F16_SSILNSN_5MajorE1ELSP_1ELNSN_7ScaleInE1ELSQ_1EEEEEENS4_6LayoutISC_NS5_IJNSA_ILi0EEESU_SU_EEEEENS5_IJNS4_10UnderscoreESX_SX_EEEEENS4_13SM90_TMA_LOADENS4_14ComposedLayoutINS4_7SwizzleILi3ELi4ELi3EEENS4_18smem_ptr_flag_bitsILi16EEENST_INS5_IJSF_NSA_ILi8EEEEEENS5_IJSB_SF_EEEEEEEvNS4_8identityES10_NS11_INS12_ILi1ELi4ELi3EEES15_NST_INS5_IJSG_S16_EEENS5_IJSB_SG_EEEEEEEvS1B_EENS_8epilogue10collective6detail29Sm90TmaWarpSpecializedAdapterINS1J_15DefaultEpilogueISI_NS5_IJlSB_lEEES1N_NS1I_6thread17LinearCombinationISI_Li1EffLNS1O_9ScaleType4KindE0ELNS_15FloatRoundStyleE2ESI_EENS1_15EpilogueDefaultEEEEEvvEEEEvNT_6ParamsE --------------------------
	.section	.nv.constant0._ZN7cutlass13device_kernelINS_4gemm6kernel13GemmUniversalIN4cute5tupleIJiiiiEEENS1_10collective13CollectiveMmaINS1_34MainloopSm90TmaGmmaWarpSpecializedILi22ENS5_IJNS4_1CILi1EEESB_SB_EEENS1_32KernelTmaWarpSpecializedPingpongEEENS5_IJNSA_ILi64EEENSA_ILi16EEESF_EEENS_6half_tENS5_IJSB_llEEESI_SJ_NS4_8TiledMMAINS4_8MMA_AtomIJNS4_4SM904GMMA25MMA_64x16x16_F32F16F16_SSILNSN_5MajorE1ELSP_1ELNSN_7ScaleInE1ELSQ_1EEEEEENS4_6LayoutISC_NS5_IJNSA_ILi0EEESU_SU_EEEEENS5_IJNS4_10UnderscoreESX_SX_EEEEENS4_13SM90_TMA_LOADENS4_14ComposedLayoutINS4_7SwizzleILi3ELi4ELi3EEENS4_18smem_ptr_flag_bitsILi16EEENST_INS5_IJSF_NSA_ILi8EEEEEENS5_IJSB_SF_EEEEEEEvNS4_8identityES10_NS11_INS12_ILi1ELi4ELi3EEES15_NST_INS5_IJSG_S16_EEENS5_IJSB_SG_EEEEEEEvS1B_EENS_8epilogue10collective6detail29Sm90TmaWarpSpecializedAdapterINS1J_15DefaultEpilogueISI_NS5_IJlSB_lEEES1N_NS1I_6thread17LinearCombinationISI_Li1EffLNS1O_9ScaleType4KindE0ELNS_15FloatRoundStyleE2ESI_EENS1_15EpilogueDefaultEEEEEvvEEEEvNT_6ParamsE,"a",@progbits
	.sectionflags	@""
	.align	4
.nv.constant0._ZN7cutlass13device_kernelINS_4gemm6kernel13GemmUniversalIN4cute5tupleIJiiiiEEENS1_10collective13CollectiveMmaINS1_34MainloopSm90TmaGmmaWarpSpecializedILi22ENS5_IJNS4_1CILi1EEESB_SB_EEENS1_32KernelTmaWarpSpecializedPingpongEEENS5_IJNSA_ILi64EEENSA_ILi16EEESF_EEENS_6half_tENS5_IJSB_llEEESI_SJ_NS4_8TiledMMAINS4_8MMA_AtomIJNS4_4SM904GMMA25MMA_64x16x16_F32F16F16_SSILNSN_5MajorE1ELSP_1ELNSN_7ScaleInE1ELSQ_1EEEEEENS4_6LayoutISC_NS5_IJNSA_ILi0EEESU_SU_EEEEENS5_IJNS4_10UnderscoreESX_SX_EEEEENS4_13SM90_TMA_LOADENS4_14ComposedLayoutINS4_7SwizzleILi3ELi4ELi3EEENS4_18smem_ptr_flag_bitsILi16EEENST_INS5_IJSF_NSA_ILi8EEEEEENS5_IJSB_SF_EEEEEEEvNS4_8identityES10_NS11_INS12_ILi1ELi4ELi3EEES15_NST_INS5_IJSG_S16_EEENS5_IJSB_SG_EEEEEEEvS1B_EENS_8epilogue10collective6detail29Sm90TmaWarpSpecializedAdapterINS1J_15DefaultEpilogueISI_NS5_IJlSB_lEEES1N_NS1I_6thread17LinearCombinationISI_Li1EffLNS1O_9ScaleType4KindE0ELNS_15FloatRoundStyleE2ESI_EENS1_15EpilogueDefaultEEEEEvvEEEEvNT_6ParamsE:
	.zero		1664


//--------------------- SYMBOLS --------------------------

	.type		.nv.reservedSmem.offset0,@object
	.size		.nv.reservedSmem.offset0,0x4
	.type		__assertfail,@function
